//
// Generated by NVIDIA NVVM Compiler
//
// Compiler Build ID: CL-36424714
// Cuda compilation tools, release 13.0, V13.0.88
// Based on NVVM 20.0.0
//

.version 9.0
.target sm_100
.address_size 64

	// .globl	_Z13factorAKernelPiPfS0_S0_S0_S0_iiiiif

.visible .entry _Z13factorAKernelPiPfS0_S0_S0_S0_iiiiif(
	.param .u64 .ptr .align 1 _Z13factorAKernelPiPfS0_S0_S0_S0_iiiiif_param_0,
	.param .u64 .ptr .align 1 _Z13factorAKernelPiPfS0_S0_S0_S0_iiiiif_param_1,
	.param .u64 .ptr .align 1 _Z13factorAKernelPiPfS0_S0_S0_S0_iiiiif_param_2,
	.param .u64 .ptr .align 1 _Z13factorAKernelPiPfS0_S0_S0_S0_iiiiif_param_3,
	.param .u64 .ptr .align 1 _Z13factorAKernelPiPfS0_S0_S0_S0_iiiiif_param_4,
	.param .u64 .ptr .align 1 _Z13factorAKernelPiPfS0_S0_S0_S0_iiiiif_param_5,
	.param .u32 _Z13factorAKernelPiPfS0_S0_S0_S0_iiiiif_param_6,
	.param .u32 _Z13factorAKernelPiPfS0_S0_S0_S0_iiiiif_param_7,
	.param .u32 _Z13factorAKernelPiPfS0_S0_S0_S0_iiiiif_param_8,
	.param .u32 _Z13factorAKernelPiPfS0_S0_S0_S0_iiiiif_param_9,
	.param .u32 _Z13factorAKernelPiPfS0_S0_S0_S0_iiiiif_param_10,
	.param .f32 _Z13factorAKernelPiPfS0_S0_S0_S0_iiiiif_param_11
)
{
	.reg .pred 	%p<53>;
	.reg .b32 	%r<89>;
	.reg .b32 	%f<232>;
	.reg .b64 	%rd<63>;

	ld.param.u64 	%rd12, [_Z13factorAKernelPiPfS0_S0_S0_S0_iiiiif_param_0];
	ld.param.u64 	%rd13, [_Z13factorAKernelPiPfS0_S0_S0_S0_iiiiif_param_2];
	ld.param.u64 	%rd14, [_Z13factorAKernelPiPfS0_S0_S0_S0_iiiiif_param_3];
	ld.param.u64 	%rd15, [_Z13factorAKernelPiPfS0_S0_S0_S0_iiiiif_param_4];
	ld.param.u32 	%r31, [_Z13factorAKernelPiPfS0_S0_S0_S0_iiiiif_param_6];
	ld.param.u32 	%r81, [_Z13factorAKernelPiPfS0_S0_S0_S0_iiiiif_param_9];
	ld.param.u32 	%r30, [_Z13factorAKernelPiPfS0_S0_S0_S0_iiiiif_param_10];
	ld.param.f32 	%f41, [_Z13factorAKernelPiPfS0_S0_S0_S0_iiiiif_param_11];
	cvta.to.global.u64 	%rd1, %rd15;
	cvta.to.global.u64 	%rd2, %rd14;
	cvta.to.global.u64 	%rd3, %rd13;
	cvta.to.global.u64 	%rd16, %rd12;
	mov.u32 	%r32, %ctaid.y;
	mov.u32 	%r33, %ntid.y;
	mov.u32 	%r34, %tid.y;
	mad.lo.s32 	%r1, %r32, %r33, %r34;
	mov.u32 	%r35, %ctaid.x;
	mov.u32 	%r36, %ntid.x;
	mov.u32 	%r37, %tid.x;
	mad.lo.s32 	%r2, %r35, %r36, %r37;
	mul.wide.u32 	%rd17, %r1, 4;
	add.s64 	%rd4, %rd16, %rd17;
	ld.global.u32 	%r3, [%rd4];
	add.s32 	%r38, %r1, 1;
	setp.ge.s32 	%p1, %r38, %r31;
	@%p1 bra 	$L__BB0_2;
	ld.global.u32 	%r81, [%rd4+4];
$L__BB0_2:
	add.s32 	%r82, %r3, 2;
	setp.ge.s32 	%p2, %r82, %r81;
	mov.f32 	%f231, 0f3F800000;
	@%p2 bra 	$L__BB0_34;
	mul.lo.s32 	%r39, %r30, %r1;
	mov.f32 	%f44, 0f3F800000;
	sub.f32 	%f1, %f44, %f41;
	mul.f32 	%f45, %f1, 0f3F000000;
	cvt.rzi.f32.f32 	%f46, %f45;
	add.f32 	%f47, %f46, %f46;
	sub.f32 	%f48, %f1, %f47;
	abs.f32 	%f2, %f48;
	cvt.rmi.f32.f32 	%f3, %f1;
	mul.f32 	%f49, %f41, 0f3F000000;
	cvt.rzi.f32.f32 	%f50, %f49;
	add.f32 	%f51, %f50, %f50;
	sub.f32 	%f52, %f41, %f51;
	abs.f32 	%f4, %f52;
	abs.f32 	%f5, %f41;
	cvt.rmi.f32.f32 	%f6, %f41;
	and.b32  	%r7, %r30, 7;
	and.b32  	%r8, %r30, 3;
	and.b32  	%r9, %r30, 2147483640;
	and.b32  	%r10, %r30, 1;
	neg.s32 	%r11, %r9;
	cvt.u64.u32 	%rd5, %r39;
	mov.f32 	%f219, 0f3DCCCCCD;
	mov.f32 	%f220, %f219;
$L__BB0_4:
	ld.param.u64 	%rd60, [_Z13factorAKernelPiPfS0_S0_S0_S0_iiiiif_param_1];
	setp.lt.s32 	%p3, %r30, 1;
	cvta.to.global.u64 	%rd18, %rd60;
	mul.wide.s32 	%rd19, %r82, 4;
	add.s64 	%rd6, %rd18, %rd19;
	ld.global.f32 	%f54, [%rd6+-8];
	cvt.rzi.s32.f32 	%r13, %f54;
	ld.global.f32 	%f55, [%rd6+-4];
	cvt.rzi.s32.f32 	%r14, %f55;
	mov.f32 	%f228, 0f00000000;
	@%p3 bra 	$L__BB0_16;
	setp.lt.u32 	%p4, %r30, 8;
	mul.lo.s32 	%r15, %r13, %r30;
	mul.lo.s32 	%r16, %r14, %r30;
	mov.f32 	%f228, 0f00000000;
	mov.b32 	%r87, 0;
	@%p4 bra 	$L__BB0_8;
	shl.b64 	%rd20, %rd5, 2;
	add.s64 	%rd21, %rd20, %rd3;
	add.s64 	%rd62, %rd21, 16;
	mov.f32 	%f228, 0f00000000;
	mov.u32 	%r83, %r16;
	mov.u32 	%r84, %r15;
	mov.u32 	%r85, %r11;
$L__BB0_7:
	.pragma "nounroll";
	mul.wide.s32 	%rd22, %r84, 4;
	add.s64 	%rd23, %rd2, %rd22;
	mul.wide.s32 	%rd24, %r83, 4;
	add.s64 	%rd25, %rd1, %rd24;
	ld.global.f32 	%f59, [%rd62+-16];
	ld.global.f32 	%f60, [%rd23];
	mul.f32 	%f61, %f59, %f60;
	ld.global.f32 	%f62, [%rd25];
	fma.rn.f32 	%f63, %f61, %f62, %f228;
	ld.global.f32 	%f64, [%rd62+-12];
	ld.global.f32 	%f65, [%rd23+4];
	mul.f32 	%f66, %f64, %f65;
	ld.global.f32 	%f67, [%rd25+4];
	fma.rn.f32 	%f68, %f66, %f67, %f63;
	ld.global.f32 	%f69, [%rd62+-8];
	ld.global.f32 	%f70, [%rd23+8];
	mul.f32 	%f71, %f69, %f70;
	ld.global.f32 	%f72, [%rd25+8];
	fma.rn.f32 	%f73, %f71, %f72, %f68;
	ld.global.f32 	%f74, [%rd62+-4];
	ld.global.f32 	%f75, [%rd23+12];
	mul.f32 	%f76, %f74, %f75;
	ld.global.f32 	%f77, [%rd25+12];
	fma.rn.f32 	%f78, %f76, %f77, %f73;
	ld.global.f32 	%f79, [%rd62];
	ld.global.f32 	%f80, [%rd23+16];
	mul.f32 	%f81, %f79, %f80;
	ld.global.f32 	%f82, [%rd25+16];
	fma.rn.f32 	%f83, %f81, %f82, %f78;
	ld.global.f32 	%f84, [%rd62+4];
	ld.global.f32 	%f85, [%rd23+20];
	mul.f32 	%f86, %f84, %f85;
	ld.global.f32 	%f87, [%rd25+20];
	fma.rn.f32 	%f88, %f86, %f87, %f83;
	ld.global.f32 	%f89, [%rd62+8];
	ld.global.f32 	%f90, [%rd23+24];
	mul.f32 	%f91, %f89, %f90;
	ld.global.f32 	%f92, [%rd25+24];
	fma.rn.f32 	%f93, %f91, %f92, %f88;
	ld.global.f32 	%f94, [%rd62+12];
	ld.global.f32 	%f95, [%rd23+28];
	mul.f32 	%f96, %f94, %f95;
	ld.global.f32 	%f97, [%rd25+28];
	fma.rn.f32 	%f228, %f96, %f97, %f93;
	add.s32 	%r85, %r85, 8;
	add.s64 	%rd62, %rd62, 32;
	add.s32 	%r84, %r84, 8;
	add.s32 	%r83, %r83, 8;
	setp.ne.s32 	%p5, %r85, 0;
	mov.u32 	%r87, %r9;
	@%p5 bra 	$L__BB0_7;
$L__BB0_8:
	setp.eq.s32 	%p6, %r7, 0;
	@%p6 bra 	$L__BB0_16;
	add.s32 	%r41, %r7, -1;
	setp.lt.u32 	%p7, %r41, 3;
	@%p7 bra 	$L__BB0_11;
	cvt.u32.u64 	%r42, %rd5;
	add.s32 	%r43, %r87, %r42;
	mul.wide.u32 	%rd26, %r43, 4;
	add.s64 	%rd27, %rd3, %rd26;
	ld.global.f32 	%f99, [%rd27];
	add.s32 	%r44, %r87, %r15;
	mul.wide.s32 	%rd28, %r44, 4;
	add.s64 	%rd29, %rd2, %rd28;
	ld.global.f32 	%f100, [%rd29];
	mul.f32 	%f101, %f99, %f100;
	add.s32 	%r45, %r87, %r16;
	mul.wide.s32 	%rd30, %r45, 4;
	add.s64 	%rd31, %rd1, %rd30;
	ld.global.f32 	%f102, [%rd31];
	fma.rn.f32 	%f103, %f101, %f102, %f228;
	cvt.u64.u32 	%rd32, %r87;
	add.s64 	%rd33, %rd32, %rd5;
	shl.b64 	%rd34, %rd33, 2;
	add.s64 	%rd35, %rd3, %rd34;
	ld.global.f32 	%f104, [%rd35+4];
	ld.global.f32 	%f105, [%rd29+4];
	mul.f32 	%f106, %f104, %f105;
	ld.global.f32 	%f107, [%rd31+4];
	fma.rn.f32 	%f108, %f106, %f107, %f103;
	ld.global.f32 	%f109, [%rd35+8];
	ld.global.f32 	%f110, [%rd29+8];
	mul.f32 	%f111, %f109, %f110;
	ld.global.f32 	%f112, [%rd31+8];
	fma.rn.f32 	%f113, %f111, %f112, %f108;
	ld.global.f32 	%f114, [%rd35+12];
	ld.global.f32 	%f115, [%rd29+12];
	mul.f32 	%f116, %f114, %f115;
	ld.global.f32 	%f117, [%rd31+12];
	fma.rn.f32 	%f228, %f116, %f117, %f113;
	add.s32 	%r87, %r87, 4;
$L__BB0_11:
	setp.eq.s32 	%p8, %r8, 0;
	@%p8 bra 	$L__BB0_16;
	setp.eq.s32 	%p9, %r8, 1;
	@%p9 bra 	$L__BB0_14;
	cvt.u32.u64 	%r46, %rd5;
	add.s32 	%r47, %r87, %r46;
	mul.wide.u32 	%rd36, %r47, 4;
	add.s64 	%rd37, %rd3, %rd36;
	ld.global.f32 	%f119, [%rd37];
	add.s32 	%r48, %r87, %r15;
	mul.wide.s32 	%rd38, %r48, 4;
	add.s64 	%rd39, %rd2, %rd38;
	ld.global.f32 	%f120, [%rd39];
	mul.f32 	%f121, %f119, %f120;
	add.s32 	%r49, %r87, %r16;
	mul.wide.s32 	%rd40, %r49, 4;
	add.s64 	%rd41, %rd1, %rd40;
	ld.global.f32 	%f122, [%rd41];
	fma.rn.f32 	%f123, %f121, %f122, %f228;
	cvt.u64.u32 	%rd42, %r87;
	add.s64 	%rd43, %rd42, %rd5;
	shl.b64 	%rd44, %rd43, 2;
	add.s64 	%rd45, %rd3, %rd44;
	ld.global.f32 	%f124, [%rd45+4];
	ld.global.f32 	%f125, [%rd39+4];
	mul.f32 	%f126, %f124, %f125;
	ld.global.f32 	%f127, [%rd41+4];
	fma.rn.f32 	%f228, %f126, %f127, %f123;
	add.s32 	%r87, %r87, 2;
$L__BB0_14:
	setp.eq.s32 	%p10, %r10, 0;
	@%p10 bra 	$L__BB0_16;
	cvt.u32.u64 	%r50, %rd5;
	add.s32 	%r51, %r87, %r50;
	mul.wide.u32 	%rd46, %r51, 4;
	add.s64 	%rd47, %rd3, %rd46;
	ld.global.f32 	%f128, [%rd47];
	add.s32 	%r52, %r87, %r15;
	mul.wide.s32 	%rd48, %r52, 4;
	add.s64 	%rd49, %rd2, %rd48;
	ld.global.f32 	%f129, [%rd49];
	mul.f32 	%f130, %f128, %f129;
	add.s32 	%r53, %r87, %r16;
	mul.wide.s32 	%rd50, %r53, 4;
	add.s64 	%rd51, %rd1, %rd50;
	ld.global.f32 	%f131, [%rd51];
	fma.rn.f32 	%f228, %f130, %f131, %f228;
$L__BB0_16:
	setp.eq.f32 	%p11, %f1, 0f00000000;
	mad.lo.s32 	%r54, %r13, %r30, %r2;
	mul.wide.s32 	%rd52, %r54, 4;
	add.s64 	%rd53, %rd2, %rd52;
	ld.global.f32 	%f133, [%rd53];
	mad.lo.s32 	%r55, %r14, %r30, %r2;
	mul.wide.s32 	%rd54, %r55, 4;
	add.s64 	%rd55, %rd1, %rd54;
	ld.global.f32 	%f134, [%rd55];
	mul.f32 	%f21, %f133, %f134;
	ld.global.f32 	%f22, [%rd6];
	abs.f32 	%f23, %f228;
	setp.lt.f32 	%p12, %f23, 0f00800000;
	mul.f32 	%f135, %f23, 0f4B800000;
	selp.f32 	%f136, %f135, %f23, %p12;
	selp.f32 	%f137, 0fC1C00000, 0f00000000, %p12;
	mov.b32 	%r56, %f136;
	add.s32 	%r57, %r56, -1060439283;
	and.b32  	%r58, %r57, -8388608;
	sub.s32 	%r59, %r56, %r58;
	mov.b32 	%f138, %r59;
	cvt.rn.f32.s32 	%f139, %r58;
	fma.rn.f32 	%f140, %f139, 0f34000000, %f137;
	add.f32 	%f141, %f138, 0fBF800000;
	add.f32 	%f142, %f138, 0f3F800000;
	rcp.approx.ftz.f32 	%f143, %f142;
	add.f32 	%f144, %f141, %f141;
	mul.f32 	%f145, %f144, %f143;
	mul.f32 	%f146, %f145, %f145;
	sub.f32 	%f147, %f141, %f145;
	add.f32 	%f148, %f147, %f147;
	neg.f32 	%f149, %f145;
	fma.rn.f32 	%f150, %f149, %f141, %f148;
	mul.rn.f32 	%f151, %f143, %f150;
	fma.rn.f32 	%f152, %f146, 0f3A2C32E4, 0f3B52E7DB;
	fma.rn.f32 	%f153, %f152, %f146, 0f3C93BB73;
	fma.rn.f32 	%f154, %f153, %f146, 0f3DF6384F;
	mul.rn.f32 	%f155, %f154, %f146;
	fma.rn.f32 	%f156, %f145, 0f3FB8AA3B, %f140;
	sub.f32 	%f157, %f140, %f156;
	fma.rn.f32 	%f158, %f145, 0f3FB8AA3B, %f157;
	fma.rn.f32 	%f159, %f151, 0f3FB8AA3B, %f158;
	fma.rn.f32 	%f160, %f145, 0f32A55E34, %f159;
	mul.f32 	%f161, %f155, 0f40400000;
	fma.rn.f32 	%f162, %f161, %f151, %f160;
	fma.rn.f32 	%f163, %f155, %f145, %f162;
	add.rn.f32 	%f24, %f156, %f163;
	neg.f32 	%f164, %f156;
	add.rn.f32 	%f165, %f24, %f164;
	neg.f32 	%f166, %f165;
	add.rn.f32 	%f25, %f163, %f166;
	mul.rn.f32 	%f167, %f24, %f1;
	neg.f32 	%f168, %f167;
	fma.rn.f32 	%f169, %f24, %f1, %f168;
	fma.rn.f32 	%f170, %f25, %f1, %f169;
	cvt.rni.f32.f32 	%f171, %f167;
	sub.f32 	%f172, %f167, %f171;
	add.f32 	%f173, %f172, %f170;
	fma.rn.f32 	%f174, %f173, 0f391FCB8E, 0f3AAF85ED;
	fma.rn.f32 	%f175, %f174, %f173, 0f3C1D9856;
	fma.rn.f32 	%f176, %f175, %f173, 0f3D6357BB;
	fma.rn.f32 	%f177, %f176, %f173, 0f3E75FDEC;
	fma.rn.f32 	%f178, %f177, %f173, 0f3F317218;
	fma.rn.f32 	%f179, %f178, %f173, 0f3F800000;
	cvt.rzi.s32.f32 	%r60, %f171;
	setp.gt.f32 	%p13, %f171, 0f00000000;
	selp.b32 	%r61, 0, -2097152000, %p13;
	add.s32 	%r62, %r61, 2130706432;
	mov.b32 	%f180, %r62;
	mul.f32 	%f181, %f179, %f180;
	shl.b32 	%r63, %r60, 23;
	sub.s32 	%r64, %r63, %r61;
	mov.b32 	%f182, %r64;
	mul.f32 	%f183, %f181, %f182;
	abs.f32 	%f184, %f167;
	setp.gt.f32 	%p14, %f184, 0f43180000;
	setp.lt.f32 	%p15, %f167, 0f00000000;
	selp.f32 	%f185, 0f00000000, 0f7F800000, %p15;
	selp.f32 	%f26, %f185, %f183, %p14;
	setp.eq.f32 	%p16, %f228, 0f3F800000;
	or.pred  	%p17, %p11, %p16;
	mov.f32 	%f229, 0f3F800000;
	@%p17 bra 	$L__BB0_24;
	abs.f32 	%f186, %f1;
	setp.num.f32 	%p18, %f186, %f186;
	setp.num.f32 	%p19, %f23, %f23;
	and.pred  	%p20, %p19, %p18;
	@%p20 bra 	$L__BB0_19;
	add.rn.f32 	%f229, %f228, %f1;
	bra.uni 	$L__BB0_24;
$L__BB0_19:
	setp.neu.f32 	%p21, %f228, 0f00000000;
	setp.neu.f32 	%p22, %f23, 0f7F800000;
	and.pred  	%p23, %p21, %p22;
	@%p23 bra 	$L__BB0_21;
	setp.lt.f32 	%p30, %f1, 0f00000000;
	setp.neu.f32 	%p31, %f2, 0f3F800000;
	add.f32 	%f190, %f228, %f228;
	mov.b32 	%r65, %f190;
	xor.b32  	%r66, %r65, 2139095040;
	selp.b32 	%r67, %r66, %r65, %p30;
	and.b32  	%r68, %r67, 2147483647;
	selp.b32 	%r69, %r68, %r67, %p31;
	mov.b32 	%f229, %r69;
	bra.uni 	$L__BB0_24;
$L__BB0_21:
	setp.eq.f32 	%p24, %f186, 0f7F800000;
	setp.eq.f32 	%p25, %f228, 0fBF800000;
	and.pred  	%p26, %p25, %p24;
	@%p26 bra 	$L__BB0_24;
	setp.geu.f32 	%p27, %f228, 0f00000000;
	mov.f32 	%f229, %f26;
	@%p27 bra 	$L__BB0_24;
	setp.neu.f32 	%p28, %f1, %f3;
	setp.neu.f32 	%p29, %f2, 0f3F800000;
	neg.f32 	%f188, %f26;
	selp.f32 	%f189, %f26, %f188, %p29;
	selp.f32 	%f229, 0f7FFFFFFF, %f189, %p28;
$L__BB0_24:
	setp.eq.f32 	%p33, %f41, 0f00000000;
	mul.f32 	%f192, %f21, %f22;
	div.rn.f32 	%f193, %f192, %f229;
	add.f32 	%f220, %f220, %f193;
	mul.rn.f32 	%f194, %f24, %f41;
	neg.f32 	%f195, %f194;
	fma.rn.f32 	%f196, %f24, %f41, %f195;
	fma.rn.f32 	%f197, %f25, %f41, %f196;
	cvt.rni.f32.f32 	%f198, %f194;
	sub.f32 	%f199, %f194, %f198;
	add.f32 	%f200, %f199, %f197;
	fma.rn.f32 	%f201, %f200, 0f391FCB8E, 0f3AAF85ED;
	fma.rn.f32 	%f202, %f201, %f200, 0f3C1D9856;
	fma.rn.f32 	%f203, %f202, %f200, 0f3D6357BB;
	fma.rn.f32 	%f204, %f203, %f200, 0f3E75FDEC;
	fma.rn.f32 	%f205, %f204, %f200, 0f3F317218;
	fma.rn.f32 	%f206, %f205, %f200, 0f3F800000;
	cvt.rzi.s32.f32 	%r70, %f198;
	setp.gt.f32 	%p34, %f198, 0f00000000;
	selp.b32 	%r71, 0, -2097152000, %p34;
	add.s32 	%r72, %r71, 2130706432;
	mov.b32 	%f207, %r72;
	mul.f32 	%f208, %f206, %f207;
	shl.b32 	%r73, %r70, 23;
	sub.s32 	%r74, %r73, %r71;
	mov.b32 	%f209, %r74;
	mul.f32 	%f210, %f208, %f209;
	abs.f32 	%f211, %f194;
	setp.gt.f32 	%p35, %f211, 0f43180000;
	setp.lt.f32 	%p36, %f194, 0f00000000;
	selp.f32 	%f212, 0f00000000, 0f7F800000, %p36;
	selp.f32 	%f33, %f212, %f210, %p35;
	or.pred  	%p37, %p33, %p16;
	mov.f32 	%f230, 0f3F800000;
	@%p37 bra 	$L__BB0_32;
	setp.num.f32 	%p38, %f5, %f5;
	setp.num.f32 	%p39, %f23, %f23;
	and.pred  	%p40, %p39, %p38;
	@%p40 bra 	$L__BB0_27;
	add.rn.f32 	%f230, %f228, %f41;
	bra.uni 	$L__BB0_32;
$L__BB0_27:
	setp.neu.f32 	%p41, %f228, 0f00000000;
	setp.neu.f32 	%p42, %f23, 0f7F800000;
	and.pred  	%p43, %p41, %p42;
	@%p43 bra 	$L__BB0_29;
	setp.lt.f32 	%p50, %f41, 0f00000000;
	setp.neu.f32 	%p51, %f4, 0f3F800000;
	add.f32 	%f216, %f228, %f228;
	mov.b32 	%r75, %f216;
	xor.b32  	%r76, %r75, 2139095040;
	selp.b32 	%r77, %r76, %r75, %p50;
	and.b32  	%r78, %r77, 2147483647;
	selp.b32 	%r79, %r78, %r77, %p51;
	mov.b32 	%f230, %r79;
	bra.uni 	$L__BB0_32;
$L__BB0_29:
	setp.eq.f32 	%p44, %f5, 0f7F800000;
	setp.eq.f32 	%p45, %f228, 0fBF800000;
	and.pred  	%p46, %p45, %p44;
	@%p46 bra 	$L__BB0_32;
	setp.geu.f32 	%p47, %f228, 0f00000000;
	mov.f32 	%f230, %f33;
	@%p47 bra 	$L__BB0_32;
	setp.neu.f32 	%p48, %f41, %f6;
	setp.neu.f32 	%p49, %f4, 0f3F800000;
	neg.f32 	%f214, %f33;
	selp.f32 	%f215, %f33, %f214, %p49;
	selp.f32 	%f230, 0f7FFFFFFF, %f215, %p48;
$L__BB0_32:
	fma.rn.f32 	%f219, %f21, %f230, %f219;
	add.s32 	%r82, %r82, 3;
	setp.lt.s32 	%p52, %r82, %r81;
	@%p52 bra 	$L__BB0_4;
	div.rn.f32 	%f231, %f220, %f219;
$L__BB0_34:
	ld.param.u64 	%rd61, [_Z13factorAKernelPiPfS0_S0_S0_S0_iiiiif_param_5];
	cvta.to.global.u64 	%rd56, %rd61;
	mad.lo.s32 	%r80, %r30, %r1, %r2;
	mul.wide.s32 	%rd57, %r80, 4;
	add.s64 	%rd58, %rd3, %rd57;
	ld.global.f32 	%f217, [%rd58];
	mul.f32 	%f218, %f231, %f217;
	add.s64 	%rd59, %rd56, %rd57;
	st.global.f32 	[%rd59], %f218;
	ret;

}
	// .globl	_Z13factorBKernelPiPfS0_S0_S0_S0_iiiiif
.visible .entry _Z13factorBKernelPiPfS0_S0_S0_S0_iiiiif(
	.param .u64 .ptr .align 1 _Z13factorBKernelPiPfS0_S0_S0_S0_iiiiif_param_0,
	.param .u64 .ptr .align 1 _Z13factorBKernelPiPfS0_S0_S0_S0_iiiiif_param_1,
	.param .u64 .ptr .align 1 _Z13factorBKernelPiPfS0_S0_S0_S0_iiiiif_param_2,
	.param .u64 .ptr .align 1 _Z13factorBKernelPiPfS0_S0_S0_S0_iiiiif_param_3,
	.param .u64 .ptr .align 1 _Z13factorBKernelPiPfS0_S0_S0_S0_iiiiif_param_4,
	.param .u64 .ptr .align 1 _Z13factorBKernelPiPfS0_S0_S0_S0_iiiiif_param_5,
	.param .u32 _Z13factorBKernelPiPfS0_S0_S0_S0_iiiiif_param_6,
	.param .u32 _Z13factorBKernelPiPfS0_S0_S0_S0_iiiiif_param_7,
	.param .u32 _Z13factorBKernelPiPfS0_S0_S0_S0_iiiiif_param_8,
	.param .u32 _Z13factorBKernelPiPfS0_S0_S0_S0_iiiiif_param_9,
	.param .u32 _Z13factorBKernelPiPfS0_S0_S0_S0_iiiiif_param_10,
	.param .f32 _Z13factorBKernelPiPfS0_S0_S0_S0_iiiiif_param_11
)
{
	.reg .pred 	%p<53>;
	.reg .b32 	%r<89>;
	.reg .b32 	%f<232>;
	.reg .b64 	%rd<63>;

	ld.param.u64 	%rd12, [_Z13factorBKernelPiPfS0_S0_S0_S0_iiiiif_param_0];
	ld.param.u64 	%rd13, [_Z13factorBKernelPiPfS0_S0_S0_S0_iiiiif_param_2];
	ld.param.u64 	%rd14, [_Z13factorBKernelPiPfS0_S0_S0_S0_iiiiif_param_3];
	ld.param.u64 	%rd15, [_Z13factorBKernelPiPfS0_S0_S0_S0_iiiiif_param_4];
	ld.param.u32 	%r31, [_Z13factorBKernelPiPfS0_S0_S0_S0_iiiiif_param_7];
	ld.param.u32 	%r81, [_Z13factorBKernelPiPfS0_S0_S0_S0_iiiiif_param_9];
	ld.param.u32 	%r30, [_Z13factorBKernelPiPfS0_S0_S0_S0_iiiiif_param_10];
	ld.param.f32 	%f41, [_Z13factorBKernelPiPfS0_S0_S0_S0_iiiiif_param_11];
	cvta.to.global.u64 	%rd1, %rd15;
	cvta.to.global.u64 	%rd2, %rd13;
	cvta.to.global.u64 	%rd3, %rd14;
	cvta.to.global.u64 	%rd16, %rd12;
	mov.u32 	%r32, %ctaid.y;
	mov.u32 	%r33, %ntid.y;
	mov.u32 	%r34, %tid.y;
	mad.lo.s32 	%r1, %r32, %r33, %r34;
	mov.u32 	%r35, %ctaid.x;
	mov.u32 	%r36, %ntid.x;
	mov.u32 	%r37, %tid.x;
	mad.lo.s32 	%r2, %r35, %r36, %r37;
	mul.wide.u32 	%rd17, %r1, 4;
	add.s64 	%rd4, %rd16, %rd17;
	ld.global.u32 	%r3, [%rd4];
	add.s32 	%r38, %r1, 1;
	setp.ge.s32 	%p1, %r38, %r31;
	@%p1 bra 	$L__BB1_2;
	ld.global.u32 	%r81, [%rd4+4];
$L__BB1_2:
	add.s32 	%r82, %r3, 2;
	setp.ge.s32 	%p2, %r82, %r81;
	mov.f32 	%f231, 0f3F800000;
	@%p2 bra 	$L__BB1_34;
	mul.lo.s32 	%r39, %r30, %r1;
	mov.f32 	%f44, 0f3F800000;
	sub.f32 	%f1, %f44, %f41;
	mul.f32 	%f45, %f1, 0f3F000000;
	cvt.rzi.f32.f32 	%f46, %f45;
	add.f32 	%f47, %f46, %f46;
	sub.f32 	%f48, %f1, %f47;
	abs.f32 	%f2, %f48;
	cvt.rmi.f32.f32 	%f3, %f1;
	mul.f32 	%f49, %f41, 0f3F000000;
	cvt.rzi.f32.f32 	%f50, %f49;
	add.f32 	%f51, %f50, %f50;
	sub.f32 	%f52, %f41, %f51;
	abs.f32 	%f4, %f52;
	abs.f32 	%f5, %f41;
	cvt.rmi.f32.f32 	%f6, %f41;
	and.b32  	%r7, %r30, 7;
	and.b32  	%r8, %r30, 3;
	and.b32  	%r9, %r30, 2147483640;
	and.b32  	%r10, %r30, 1;
	neg.s32 	%r11, %r9;
	cvt.u64.u32 	%rd5, %r39;
	mov.f32 	%f219, 0f3DCCCCCD;
	mov.f32 	%f220, %f219;
$L__BB1_4:
	ld.param.u64 	%rd60, [_Z13factorBKernelPiPfS0_S0_S0_S0_iiiiif_param_1];
	setp.lt.s32 	%p3, %r30, 1;
	cvta.to.global.u64 	%rd18, %rd60;
	mul.wide.s32 	%rd19, %r82, 4;
	add.s64 	%rd6, %rd18, %rd19;
	ld.global.f32 	%f54, [%rd6+-8];
	cvt.rzi.s32.f32 	%r13, %f54;
	ld.global.f32 	%f55, [%rd6+-4];
	cvt.rzi.s32.f32 	%r14, %f55;
	mov.f32 	%f228, 0f00000000;
	@%p3 bra 	$L__BB1_16;
	setp.lt.u32 	%p4, %r30, 8;
	mul.lo.s32 	%r15, %r14, %r30;
	mul.lo.s32 	%r16, %r13, %r30;
	mov.f32 	%f228, 0f00000000;
	mov.b32 	%r87, 0;
	@%p4 bra 	$L__BB1_8;
	shl.b64 	%rd20, %rd5, 2;
	add.s64 	%rd21, %rd20, %rd3;
	add.s64 	%rd62, %rd21, 16;
	mov.f32 	%f228, 0f00000000;
	mov.u32 	%r83, %r16;
	mov.u32 	%r84, %r15;
	mov.u32 	%r85, %r11;
$L__BB1_7:
	.pragma "nounroll";
	mul.wide.s32 	%rd22, %r84, 4;
	add.s64 	%rd23, %rd2, %rd22;
	mul.wide.s32 	%rd24, %r83, 4;
	add.s64 	%rd25, %rd1, %rd24;
	ld.global.f32 	%f59, [%rd23];
	ld.global.f32 	%f60, [%rd62+-16];
	mul.f32 	%f61, %f59, %f60;
	ld.global.f32 	%f62, [%rd25];
	fma.rn.f32 	%f63, %f61, %f62, %f228;
	ld.global.f32 	%f64, [%rd23+4];
	ld.global.f32 	%f65, [%rd62+-12];
	mul.f32 	%f66, %f64, %f65;
	ld.global.f32 	%f67, [%rd25+4];
	fma.rn.f32 	%f68, %f66, %f67, %f63;
	ld.global.f32 	%f69, [%rd23+8];
	ld.global.f32 	%f70, [%rd62+-8];
	mul.f32 	%f71, %f69, %f70;
	ld.global.f32 	%f72, [%rd25+8];
	fma.rn.f32 	%f73, %f71, %f72, %f68;
	ld.global.f32 	%f74, [%rd23+12];
	ld.global.f32 	%f75, [%rd62+-4];
	mul.f32 	%f76, %f74, %f75;
	ld.global.f32 	%f77, [%rd25+12];
	fma.rn.f32 	%f78, %f76, %f77, %f73;
	ld.global.f32 	%f79, [%rd23+16];
	ld.global.f32 	%f80, [%rd62];
	mul.f32 	%f81, %f79, %f80;
	ld.global.f32 	%f82, [%rd25+16];
	fma.rn.f32 	%f83, %f81, %f82, %f78;
	ld.global.f32 	%f84, [%rd23+20];
	ld.global.f32 	%f85, [%rd62+4];
	mul.f32 	%f86, %f84, %f85;
	ld.global.f32 	%f87, [%rd25+20];
	fma.rn.f32 	%f88, %f86, %f87, %f83;
	ld.global.f32 	%f89, [%rd23+24];
	ld.global.f32 	%f90, [%rd62+8];
	mul.f32 	%f91, %f89, %f90;
	ld.global.f32 	%f92, [%rd25+24];
	fma.rn.f32 	%f93, %f91, %f92, %f88;
	ld.global.f32 	%f94, [%rd23+28];
	ld.global.f32 	%f95, [%rd62+12];
	mul.f32 	%f96, %f94, %f95;
	ld.global.f32 	%f97, [%rd25+28];
	fma.rn.f32 	%f228, %f96, %f97, %f93;
	add.s32 	%r85, %r85, 8;
	add.s32 	%r84, %r84, 8;
	add.s64 	%rd62, %rd62, 32;
	add.s32 	%r83, %r83, 8;
	setp.ne.s32 	%p5, %r85, 0;
	mov.u32 	%r87, %r9;
	@%p5 bra 	$L__BB1_7;
$L__BB1_8:
	setp.eq.s32 	%p6, %r7, 0;
	@%p6 bra 	$L__BB1_16;
	add.s32 	%r41, %r7, -1;
	setp.lt.u32 	%p7, %r41, 3;
	@%p7 bra 	$L__BB1_11;
	cvt.u32.u64 	%r42, %rd5;
	add.s32 	%r43, %r87, %r15;
	mul.wide.s32 	%rd26, %r43, 4;
	add.s64 	%rd27, %rd2, %rd26;
	ld.global.f32 	%f99, [%rd27];
	add.s32 	%r44, %r87, %r42;
	mul.wide.u32 	%rd28, %r44, 4;
	add.s64 	%rd29, %rd3, %rd28;
	ld.global.f32 	%f100, [%rd29];
	mul.f32 	%f101, %f99, %f100;
	add.s32 	%r45, %r87, %r16;
	mul.wide.s32 	%rd30, %r45, 4;
	add.s64 	%rd31, %rd1, %rd30;
	ld.global.f32 	%f102, [%rd31];
	fma.rn.f32 	%f103, %f101, %f102, %f228;
	ld.global.f32 	%f104, [%rd27+4];
	cvt.u64.u32 	%rd32, %r87;
	add.s64 	%rd33, %rd32, %rd5;
	shl.b64 	%rd34, %rd33, 2;
	add.s64 	%rd35, %rd3, %rd34;
	ld.global.f32 	%f105, [%rd35+4];
	mul.f32 	%f106, %f104, %f105;
	ld.global.f32 	%f107, [%rd31+4];
	fma.rn.f32 	%f108, %f106, %f107, %f103;
	ld.global.f32 	%f109, [%rd27+8];
	ld.global.f32 	%f110, [%rd35+8];
	mul.f32 	%f111, %f109, %f110;
	ld.global.f32 	%f112, [%rd31+8];
	fma.rn.f32 	%f113, %f111, %f112, %f108;
	ld.global.f32 	%f114, [%rd27+12];
	ld.global.f32 	%f115, [%rd35+12];
	mul.f32 	%f116, %f114, %f115;
	ld.global.f32 	%f117, [%rd31+12];
	fma.rn.f32 	%f228, %f116, %f117, %f113;
	add.s32 	%r87, %r87, 4;
$L__BB1_11:
	setp.eq.s32 	%p8, %r8, 0;
	@%p8 bra 	$L__BB1_16;
	setp.eq.s32 	%p9, %r8, 1;
	@%p9 bra 	$L__BB1_14;
	cvt.u32.u64 	%r46, %rd5;
	add.s32 	%r47, %r87, %r15;
	mul.wide.s32 	%rd36, %r47, 4;
	add.s64 	%rd37, %rd2, %rd36;
	ld.global.f32 	%f119, [%rd37];
	add.s32 	%r48, %r87, %r46;
	mul.wide.u32 	%rd38, %r48, 4;
	add.s64 	%rd39, %rd3, %rd38;
	ld.global.f32 	%f120, [%rd39];
	mul.f32 	%f121, %f119, %f120;
	add.s32 	%r49, %r87, %r16;
	mul.wide.s32 	%rd40, %r49, 4;
	add.s64 	%rd41, %rd1, %rd40;
	ld.global.f32 	%f122, [%rd41];
	fma.rn.f32 	%f123, %f121, %f122, %f228;
	ld.global.f32 	%f124, [%rd37+4];
	cvt.u64.u32 	%rd42, %r87;
	add.s64 	%rd43, %rd42, %rd5;
	shl.b64 	%rd44, %rd43, 2;
	add.s64 	%rd45, %rd3, %rd44;
	ld.global.f32 	%f125, [%rd45+4];
	mul.f32 	%f126, %f124, %f125;
	ld.global.f32 	%f127, [%rd41+4];
	fma.rn.f32 	%f228, %f126, %f127, %f123;
	add.s32 	%r87, %r87, 2;
$L__BB1_14:
	setp.eq.s32 	%p10, %r10, 0;
	@%p10 bra 	$L__BB1_16;
	cvt.u32.u64 	%r50, %rd5;
	add.s32 	%r51, %r87, %r15;
	mul.wide.s32 	%rd46, %r51, 4;
	add.s64 	%rd47, %rd2, %rd46;
	ld.global.f32 	%f128, [%rd47];
	add.s32 	%r52, %r87, %r50;
	mul.wide.u32 	%rd48, %r52, 4;
	add.s64 	%rd49, %rd3, %rd48;
	ld.global.f32 	%f129, [%rd49];
	mul.f32 	%f130, %f128, %f129;
	add.s32 	%r53, %r87, %r16;
	mul.wide.s32 	%rd50, %r53, 4;
	add.s64 	%rd51, %rd1, %rd50;
	ld.global.f32 	%f131, [%rd51];
	fma.rn.f32 	%f228, %f130, %f131, %f228;
$L__BB1_16:
	setp.eq.f32 	%p11, %f1, 0f00000000;
	mad.lo.s32 	%r54, %r14, %r30, %r2;
	mul.wide.s32 	%rd52, %r54, 4;
	add.s64 	%rd53, %rd2, %rd52;
	ld.global.f32 	%f133, [%rd53];
	mad.lo.s32 	%r55, %r13, %r30, %r2;
	mul.wide.s32 	%rd54, %r55, 4;
	add.s64 	%rd55, %rd1, %rd54;
	ld.global.f32 	%f134, [%rd55];
	mul.f32 	%f21, %f133, %f134;
	ld.global.f32 	%f22, [%rd6];
	abs.f32 	%f23, %f228;
	setp.lt.f32 	%p12, %f23, 0f00800000;
	mul.f32 	%f135, %f23, 0f4B800000;
	selp.f32 	%f136, %f135, %f23, %p12;
	selp.f32 	%f137, 0fC1C00000, 0f00000000, %p12;
	mov.b32 	%r56, %f136;
	add.s32 	%r57, %r56, -1060439283;
	and.b32  	%r58, %r57, -8388608;
	sub.s32 	%r59, %r56, %r58;
	mov.b32 	%f138, %r59;
	cvt.rn.f32.s32 	%f139, %r58;
	fma.rn.f32 	%f140, %f139, 0f34000000, %f137;
	add.f32 	%f141, %f138, 0fBF800000;
	add.f32 	%f142, %f138, 0f3F800000;
	rcp.approx.ftz.f32 	%f143, %f142;
	add.f32 	%f144, %f141, %f141;
	mul.f32 	%f145, %f144, %f143;
	mul.f32 	%f146, %f145, %f145;
	sub.f32 	%f147, %f141, %f145;
	add.f32 	%f148, %f147, %f147;
	neg.f32 	%f149, %f145;
	fma.rn.f32 	%f150, %f149, %f141, %f148;
	mul.rn.f32 	%f151, %f143, %f150;
	fma.rn.f32 	%f152, %f146, 0f3A2C32E4, 0f3B52E7DB;
	fma.rn.f32 	%f153, %f152, %f146, 0f3C93BB73;
	fma.rn.f32 	%f154, %f153, %f146, 0f3DF6384F;
	mul.rn.f32 	%f155, %f154, %f146;
	fma.rn.f32 	%f156, %f145, 0f3FB8AA3B, %f140;
	sub.f32 	%f157, %f140, %f156;
	fma.rn.f32 	%f158, %f145, 0f3FB8AA3B, %f157;
	fma.rn.f32 	%f159, %f151, 0f3FB8AA3B, %f158;
	fma.rn.f32 	%f160, %f145, 0f32A55E34, %f159;
	mul.f32 	%f161, %f155, 0f40400000;
	fma.rn.f32 	%f162, %f161, %f151, %f160;
	fma.rn.f32 	%f163, %f155, %f145, %f162;
	add.rn.f32 	%f24, %f156, %f163;
	neg.f32 	%f164, %f156;
	add.rn.f32 	%f165, %f24, %f164;
	neg.f32 	%f166, %f165;
	add.rn.f32 	%f25, %f163, %f166;
	mul.rn.f32 	%f167, %f24, %f1;
	neg.f32 	%f168, %f167;
	fma.rn.f32 	%f169, %f24, %f1, %f168;
	fma.rn.f32 	%f170, %f25, %f1, %f169;
	cvt.rni.f32.f32 	%f171, %f167;
	sub.f32 	%f172, %f167, %f171;
	add.f32 	%f173, %f172, %f170;
	fma.rn.f32 	%f174, %f173, 0f391FCB8E, 0f3AAF85ED;
	fma.rn.f32 	%f175, %f174, %f173, 0f3C1D9856;
	fma.rn.f32 	%f176, %f175, %f173, 0f3D6357BB;
	fma.rn.f32 	%f177, %f176, %f173, 0f3E75FDEC;
	fma.rn.f32 	%f178, %f177, %f173, 0f3F317218;
	fma.rn.f32 	%f179, %f178, %f173, 0f3F800000;
	cvt.rzi.s32.f32 	%r60, %f171;
	setp.gt.f32 	%p13, %f171, 0f00000000;
	selp.b32 	%r61, 0, -2097152000, %p13;
	add.s32 	%r62, %r61, 2130706432;
	mov.b32 	%f180, %r62;
	mul.f32 	%f181, %f179, %f180;
	shl.b32 	%r63, %r60, 23;
	sub.s32 	%r64, %r63, %r61;
	mov.b32 	%f182, %r64;
	mul.f32 	%f183, %f181, %f182;
	abs.f32 	%f184, %f167;
	setp.gt.f32 	%p14, %f184, 0f43180000;
	setp.lt.f32 	%p15, %f167, 0f00000000;
	selp.f32 	%f185, 0f00000000, 0f7F800000, %p15;
	selp.f32 	%f26, %f185, %f183, %p14;
	setp.eq.f32 	%p16, %f228, 0f3F800000;
	or.pred  	%p17, %p11, %p16;
	mov.f32 	%f229, 0f3F800000;
	@%p17 bra 	$L__BB1_24;
	abs.f32 	%f186, %f1;
	setp.num.f32 	%p18, %f186, %f186;
	setp.num.f32 	%p19, %f23, %f23;
	and.pred  	%p20, %p19, %p18;
	@%p20 bra 	$L__BB1_19;
	add.rn.f32 	%f229, %f228, %f1;
	bra.uni 	$L__BB1_24;
$L__BB1_19:
	setp.neu.f32 	%p21, %f228, 0f00000000;
	setp.neu.f32 	%p22, %f23, 0f7F800000;
	and.pred  	%p23, %p21, %p22;
	@%p23 bra 	$L__BB1_21;
	setp.lt.f32 	%p30, %f1, 0f00000000;
	setp.neu.f32 	%p31, %f2, 0f3F800000;
	add.f32 	%f190, %f228, %f228;
	mov.b32 	%r65, %f190;
	xor.b32  	%r66, %r65, 2139095040;
	selp.b32 	%r67, %r66, %r65, %p30;
	and.b32  	%r68, %r67, 2147483647;
	selp.b32 	%r69, %r68, %r67, %p31;
	mov.b32 	%f229, %r69;
	bra.uni 	$L__BB1_24;
$L__BB1_21:
	setp.eq.f32 	%p24, %f186, 0f7F800000;
	setp.eq.f32 	%p25, %f228, 0fBF800000;
	and.pred  	%p26, %p25, %p24;
	@%p26 bra 	$L__BB1_24;
	setp.geu.f32 	%p27, %f228, 0f00000000;
	mov.f32 	%f229, %f26;
	@%p27 bra 	$L__BB1_24;
	setp.neu.f32 	%p28, %f1, %f3;
	setp.neu.f32 	%p29, %f2, 0f3F800000;
	neg.f32 	%f188, %f26;
	selp.f32 	%f189, %f26, %f188, %p29;
	selp.f32 	%f229, 0f7FFFFFFF, %f189, %p28;
$L__BB1_24:
	setp.eq.f32 	%p33, %f41, 0f00000000;
	mul.f32 	%f192, %f21, %f22;
	div.rn.f32 	%f193, %f192, %f229;
	add.f32 	%f220, %f220, %f193;
	mul.rn.f32 	%f194, %f24, %f41;
	neg.f32 	%f195, %f194;
	fma.rn.f32 	%f196, %f24, %f41, %f195;
	fma.rn.f32 	%f197, %f25, %f41, %f196;
	cvt.rni.f32.f32 	%f198, %f194;
	sub.f32 	%f199, %f194, %f198;
	add.f32 	%f200, %f199, %f197;
	fma.rn.f32 	%f201, %f200, 0f391FCB8E, 0f3AAF85ED;
	fma.rn.f32 	%f202, %f201, %f200, 0f3C1D9856;
	fma.rn.f32 	%f203, %f202, %f200, 0f3D6357BB;
	fma.rn.f32 	%f204, %f203, %f200, 0f3E75FDEC;
	fma.rn.f32 	%f205, %f204, %f200, 0f3F317218;
	fma.rn.f32 	%f206, %f205, %f200, 0f3F800000;
	cvt.rzi.s32.f32 	%r70, %f198;
	setp.gt.f32 	%p34, %f198, 0f00000000;
	selp.b32 	%r71, 0, -2097152000, %p34;
	add.s32 	%r72, %r71, 2130706432;
	mov.b32 	%f207, %r72;
	mul.f32 	%f208, %f206, %f207;
	shl.b32 	%r73, %r70, 23;
	sub.s32 	%r74, %r73, %r71;
	mov.b32 	%f209, %r74;
	mul.f32 	%f210, %f208, %f209;
	abs.f32 	%f211, %f194;
	setp.gt.f32 	%p35, %f211, 0f43180000;
	setp.lt.f32 	%p36, %f194, 0f00000000;
	selp.f32 	%f212, 0f00000000, 0f7F800000, %p36;
	selp.f32 	%f33, %f212, %f210, %p35;
	or.pred  	%p37, %p33, %p16;
	mov.f32 	%f230, 0f3F800000;
	@%p37 bra 	$L__BB1_32;
	setp.num.f32 	%p38, %f5, %f5;
	setp.num.f32 	%p39, %f23, %f23;
	and.pred  	%p40, %p39, %p38;
	@%p40 bra 	$L__BB1_27;
	add.rn.f32 	%f230, %f228, %f41;
	bra.uni 	$L__BB1_32;
$L__BB1_27:
	setp.neu.f32 	%p41, %f228, 0f00000000;
	setp.neu.f32 	%p42, %f23, 0f7F800000;
	and.pred  	%p43, %p41, %p42;
	@%p43 bra 	$L__BB1_29;
	setp.lt.f32 	%p50, %f41, 0f00000000;
	setp.neu.f32 	%p51, %f4, 0f3F800000;
	add.f32 	%f216, %f228, %f228;
	mov.b32 	%r75, %f216;
	xor.b32  	%r76, %r75, 2139095040;
	selp.b32 	%r77, %r76, %r75, %p50;
	and.b32  	%r78, %r77, 2147483647;
	selp.b32 	%r79, %r78, %r77, %p51;
	mov.b32 	%f230, %r79;
	bra.uni 	$L__BB1_32;
$L__BB1_29:
	setp.eq.f32 	%p44, %f5, 0f7F800000;
	setp.eq.f32 	%p45, %f228, 0fBF800000;
	and.pred  	%p46, %p45, %p44;
	@%p46 bra 	$L__BB1_32;
	setp.geu.f32 	%p47, %f228, 0f00000000;
	mov.f32 	%f230, %f33;
	@%p47 bra 	$L__BB1_32;
	setp.neu.f32 	%p48, %f41, %f6;
	setp.neu.f32 	%p49, %f4, 0f3F800000;
	neg.f32 	%f214, %f33;
	selp.f32 	%f215, %f33, %f214, %p49;
	selp.f32 	%f230, 0f7FFFFFFF, %f215, %p48;
$L__BB1_32:
	fma.rn.f32 	%f219, %f21, %f230, %f219;
	add.s32 	%r82, %r82, 3;
	setp.lt.s32 	%p52, %r82, %r81;
	@%p52 bra 	$L__BB1_4;
	div.rn.f32 	%f231, %f220, %f219;
$L__BB1_34:
	ld.param.u64 	%rd61, [_Z13factorBKernelPiPfS0_S0_S0_S0_iiiiif_param_5];
	cvta.to.global.u64 	%rd56, %rd61;
	mad.lo.s32 	%r80, %r30, %r1, %r2;
	mul.wide.s32 	%rd57, %r80, 4;
	add.s64 	%rd58, %rd3, %rd57;
	ld.global.f32 	%f217, [%rd58];
	mul.f32 	%f218, %f231, %f217;
	add.s64 	%rd59, %rd56, %rd57;
	st.global.f32 	[%rd59], %f218;
	ret;

}
	// .globl	_Z13factorCKernelPiPfS0_S0_S0_S0_iiiiif
.visible .entry _Z13factorCKernelPiPfS0_S0_S0_S0_iiiiif(
	.param .u64 .ptr .align 1 _Z13factorCKernelPiPfS0_S0_S0_S0_iiiiif_param_0,
	.param .u64 .ptr .align 1 _Z13factorCKernelPiPfS0_S0_S0_S0_iiiiif_param_1,
	.param .u64 .ptr .align 1 _Z13factorCKernelPiPfS0_S0_S0_S0_iiiiif_param_2,
	.param .u64 .ptr .align 1 _Z13factorCKernelPiPfS0_S0_S0_S0_iiiiif_param_3,
	.param .u64 .ptr .align 1 _Z13factorCKernelPiPfS0_S0_S0_S0_iiiiif_param_4,
	.param .u64 .ptr .align 1 _Z13factorCKernelPiPfS0_S0_S0_S0_iiiiif_param_5,
	.param .u32 _Z13factorCKernelPiPfS0_S0_S0_S0_iiiiif_param_6,
	.param .u32 _Z13factorCKernelPiPfS0_S0_S0_S0_iiiiif_param_7,
	.param .u32 _Z13factorCKernelPiPfS0_S0_S0_S0_iiiiif_param_8,
	.param .u32 _Z13factorCKernelPiPfS0_S0_S0_S0_iiiiif_param_9,
	.param .u32 _Z13factorCKernelPiPfS0_S0_S0_S0_iiiiif_param_10,
	.param .f32 _Z13factorCKernelPiPfS0_S0_S0_S0_iiiiif_param_11
)
{
	.reg .pred 	%p<53>;
	.reg .b32 	%r<89>;
	.reg .b32 	%f<234>;
	.reg .b64 	%rd<63>;

	ld.param.u64 	%rd12, [_Z13factorCKernelPiPfS0_S0_S0_S0_iiiiif_param_0];
	ld.param.u64 	%rd13, [_Z13factorCKernelPiPfS0_S0_S0_S0_iiiiif_param_2];
	ld.param.u64 	%rd14, [_Z13factorCKernelPiPfS0_S0_S0_S0_iiiiif_param_3];
	ld.param.u64 	%rd15, [_Z13factorCKernelPiPfS0_S0_S0_S0_iiiiif_param_4];
	ld.param.u32 	%r31, [_Z13factorCKernelPiPfS0_S0_S0_S0_iiiiif_param_8];
	ld.param.u32 	%r81, [_Z13factorCKernelPiPfS0_S0_S0_S0_iiiiif_param_9];
	ld.param.u32 	%r30, [_Z13factorCKernelPiPfS0_S0_S0_S0_iiiiif_param_10];
	ld.param.f32 	%f41, [_Z13factorCKernelPiPfS0_S0_S0_S0_iiiiif_param_11];
	cvta.to.global.u64 	%rd1, %rd14;
	cvta.to.global.u64 	%rd2, %rd13;
	cvta.to.global.u64 	%rd3, %rd15;
	cvta.to.global.u64 	%rd16, %rd12;
	mov.u32 	%r32, %ctaid.y;
	mov.u32 	%r33, %ntid.y;
	mov.u32 	%r34, %tid.y;
	mad.lo.s32 	%r1, %r32, %r33, %r34;
	mov.u32 	%r35, %ctaid.x;
	mov.u32 	%r36, %ntid.x;
	mov.u32 	%r37, %tid.x;
	mad.lo.s32 	%r2, %r35, %r36, %r37;
	mul.wide.u32 	%rd17, %r1, 4;
	add.s64 	%rd4, %rd16, %rd17;
	ld.global.u32 	%r3, [%rd4];
	add.s32 	%r38, %r1, 1;
	setp.ge.s32 	%p1, %r38, %r31;
	@%p1 bra 	$L__BB2_2;
	ld.global.u32 	%r81, [%rd4+4];
$L__BB2_2:
	add.s32 	%r82, %r3, 2;
	setp.ge.s32 	%p2, %r82, %r81;
	mov.f32 	%f232, 0f3DCCCCCD;
	mov.f32 	%f233, %f232;
	@%p2 bra 	$L__BB2_33;
	mul.lo.s32 	%r39, %r30, %r1;
	mov.f32 	%f44, 0f3F800000;
	sub.f32 	%f1, %f44, %f41;
	mul.f32 	%f45, %f1, 0f3F000000;
	cvt.rzi.f32.f32 	%f46, %f45;
	add.f32 	%f47, %f46, %f46;
	sub.f32 	%f48, %f1, %f47;
	abs.f32 	%f2, %f48;
	cvt.rmi.f32.f32 	%f3, %f1;
	mul.f32 	%f49, %f41, 0f3F000000;
	cvt.rzi.f32.f32 	%f50, %f49;
	add.f32 	%f51, %f50, %f50;
	sub.f32 	%f52, %f41, %f51;
	abs.f32 	%f4, %f52;
	abs.f32 	%f5, %f41;
	cvt.rmi.f32.f32 	%f6, %f41;
	and.b32  	%r7, %r30, 7;
	and.b32  	%r8, %r30, 3;
	and.b32  	%r9, %r30, 2147483640;
	and.b32  	%r10, %r30, 1;
	neg.s32 	%r11, %r9;
	cvt.u64.u32 	%rd5, %r39;
	mov.f32 	%f233, 0f3DCCCCCD;
	mov.f32 	%f232, %f233;
$L__BB2_4:
	ld.param.u64 	%rd60, [_Z13factorCKernelPiPfS0_S0_S0_S0_iiiiif_param_1];
	setp.lt.s32 	%p3, %r30, 1;
	cvta.to.global.u64 	%rd18, %rd60;
	mul.wide.s32 	%rd19, %r82, 4;
	add.s64 	%rd6, %rd18, %rd19;
	ld.global.f32 	%f54, [%rd6+-8];
	cvt.rzi.s32.f32 	%r13, %f54;
	ld.global.f32 	%f55, [%rd6+-4];
	cvt.rzi.s32.f32 	%r14, %f55;
	mov.f32 	%f229, 0f00000000;
	@%p3 bra 	$L__BB2_16;
	setp.lt.u32 	%p4, %r30, 8;
	mul.lo.s32 	%r15, %r13, %r30;
	mul.lo.s32 	%r16, %r14, %r30;
	mov.f32 	%f229, 0f00000000;
	mov.b32 	%r87, 0;
	@%p4 bra 	$L__BB2_8;
	shl.b64 	%rd20, %rd5, 2;
	add.s64 	%rd21, %rd20, %rd3;
	add.s64 	%rd62, %rd21, 16;
	mov.f32 	%f229, 0f00000000;
	mov.u32 	%r83, %r16;
	mov.u32 	%r84, %r15;
	mov.u32 	%r85, %r11;
$L__BB2_7:
	.pragma "nounroll";
	mul.wide.s32 	%rd22, %r84, 4;
	add.s64 	%rd23, %rd2, %rd22;
	mul.wide.s32 	%rd24, %r83, 4;
	add.s64 	%rd25, %rd1, %rd24;
	ld.global.f32 	%f59, [%rd23];
	ld.global.f32 	%f60, [%rd25];
	mul.f32 	%f61, %f59, %f60;
	ld.global.f32 	%f62, [%rd62+-16];
	fma.rn.f32 	%f63, %f61, %f62, %f229;
	ld.global.f32 	%f64, [%rd23+4];
	ld.global.f32 	%f65, [%rd25+4];
	mul.f32 	%f66, %f64, %f65;
	ld.global.f32 	%f67, [%rd62+-12];
	fma.rn.f32 	%f68, %f66, %f67, %f63;
	ld.global.f32 	%f69, [%rd23+8];
	ld.global.f32 	%f70, [%rd25+8];
	mul.f32 	%f71, %f69, %f70;
	ld.global.f32 	%f72, [%rd62+-8];
	fma.rn.f32 	%f73, %f71, %f72, %f68;
	ld.global.f32 	%f74, [%rd23+12];
	ld.global.f32 	%f75, [%rd25+12];
	mul.f32 	%f76, %f74, %f75;
	ld.global.f32 	%f77, [%rd62+-4];
	fma.rn.f32 	%f78, %f76, %f77, %f73;
	ld.global.f32 	%f79, [%rd23+16];
	ld.global.f32 	%f80, [%rd25+16];
	mul.f32 	%f81, %f79, %f80;
	ld.global.f32 	%f82, [%rd62];
	fma.rn.f32 	%f83, %f81, %f82, %f78;
	ld.global.f32 	%f84, [%rd23+20];
	ld.global.f32 	%f85, [%rd25+20];
	mul.f32 	%f86, %f84, %f85;
	ld.global.f32 	%f87, [%rd62+4];
	fma.rn.f32 	%f88, %f86, %f87, %f83;
	ld.global.f32 	%f89, [%rd23+24];
	ld.global.f32 	%f90, [%rd25+24];
	mul.f32 	%f91, %f89, %f90;
	ld.global.f32 	%f92, [%rd62+8];
	fma.rn.f32 	%f93, %f91, %f92, %f88;
	ld.global.f32 	%f94, [%rd23+28];
	ld.global.f32 	%f95, [%rd25+28];
	mul.f32 	%f96, %f94, %f95;
	ld.global.f32 	%f97, [%rd62+12];
	fma.rn.f32 	%f229, %f96, %f97, %f93;
	add.s32 	%r85, %r85, 8;
	add.s32 	%r84, %r84, 8;
	add.s32 	%r83, %r83, 8;
	add.s64 	%rd62, %rd62, 32;
	setp.ne.s32 	%p5, %r85, 0;
	mov.u32 	%r87, %r9;
	@%p5 bra 	$L__BB2_7;
$L__BB2_8:
	setp.eq.s32 	%p6, %r7, 0;
	@%p6 bra 	$L__BB2_16;
	add.s32 	%r41, %r7, -1;
	setp.lt.u32 	%p7, %r41, 3;
	@%p7 bra 	$L__BB2_11;
	cvt.u32.u64 	%r42, %rd5;
	add.s32 	%r43, %r87, %r15;
	mul.wide.s32 	%rd26, %r43, 4;
	add.s64 	%rd27, %rd2, %rd26;
	ld.global.f32 	%f99, [%rd27];
	add.s32 	%r44, %r87, %r16;
	mul.wide.s32 	%rd28, %r44, 4;
	add.s64 	%rd29, %rd1, %rd28;
	ld.global.f32 	%f100, [%rd29];
	mul.f32 	%f101, %f99, %f100;
	add.s32 	%r45, %r87, %r42;
	mul.wide.u32 	%rd30, %r45, 4;
	add.s64 	%rd31, %rd3, %rd30;
	ld.global.f32 	%f102, [%rd31];
	fma.rn.f32 	%f103, %f101, %f102, %f229;
	ld.global.f32 	%f104, [%rd27+4];
	ld.global.f32 	%f105, [%rd29+4];
	mul.f32 	%f106, %f104, %f105;
	cvt.u64.u32 	%rd32, %r87;
	add.s64 	%rd33, %rd32, %rd5;
	shl.b64 	%rd34, %rd33, 2;
	add.s64 	%rd35, %rd3, %rd34;
	ld.global.f32 	%f107, [%rd35+4];
	fma.rn.f32 	%f108, %f106, %f107, %f103;
	ld.global.f32 	%f109, [%rd27+8];
	ld.global.f32 	%f110, [%rd29+8];
	mul.f32 	%f111, %f109, %f110;
	ld.global.f32 	%f112, [%rd35+8];
	fma.rn.f32 	%f113, %f111, %f112, %f108;
	ld.global.f32 	%f114, [%rd27+12];
	ld.global.f32 	%f115, [%rd29+12];
	mul.f32 	%f116, %f114, %f115;
	ld.global.f32 	%f117, [%rd35+12];
	fma.rn.f32 	%f229, %f116, %f117, %f113;
	add.s32 	%r87, %r87, 4;
$L__BB2_11:
	setp.eq.s32 	%p8, %r8, 0;
	@%p8 bra 	$L__BB2_16;
	setp.eq.s32 	%p9, %r8, 1;
	@%p9 bra 	$L__BB2_14;
	cvt.u32.u64 	%r46, %rd5;
	add.s32 	%r47, %r87, %r15;
	mul.wide.s32 	%rd36, %r47, 4;
	add.s64 	%rd37, %rd2, %rd36;
	ld.global.f32 	%f119, [%rd37];
	add.s32 	%r48, %r87, %r16;
	mul.wide.s32 	%rd38, %r48, 4;
	add.s64 	%rd39, %rd1, %rd38;
	ld.global.f32 	%f120, [%rd39];
	mul.f32 	%f121, %f119, %f120;
	add.s32 	%r49, %r87, %r46;
	mul.wide.u32 	%rd40, %r49, 4;
	add.s64 	%rd41, %rd3, %rd40;
	ld.global.f32 	%f122, [%rd41];
	fma.rn.f32 	%f123, %f121, %f122, %f229;
	ld.global.f32 	%f124, [%rd37+4];
	ld.global.f32 	%f125, [%rd39+4];
	mul.f32 	%f126, %f124, %f125;
	cvt.u64.u32 	%rd42, %r87;
	add.s64 	%rd43, %rd42, %rd5;
	shl.b64 	%rd44, %rd43, 2;
	add.s64 	%rd45, %rd3, %rd44;
	ld.global.f32 	%f127, [%rd45+4];
	fma.rn.f32 	%f229, %f126, %f127, %f123;
	add.s32 	%r87, %r87, 2;
$L__BB2_14:
	setp.eq.s32 	%p10, %r10, 0;
	@%p10 bra 	$L__BB2_16;
	cvt.u32.u64 	%r50, %rd5;
	add.s32 	%r51, %r87, %r15;
	mul.wide.s32 	%rd46, %r51, 4;
	add.s64 	%rd47, %rd2, %rd46;
	ld.global.f32 	%f128, [%rd47];
	add.s32 	%r52, %r87, %r16;
	mul.wide.s32 	%rd48, %r52, 4;
	add.s64 	%rd49, %rd1, %rd48;
	ld.global.f32 	%f129, [%rd49];
	mul.f32 	%f130, %f128, %f129;
	add.s32 	%r53, %r87, %r50;
	mul.wide.u32 	%rd50, %r53, 4;
	add.s64 	%rd51, %rd3, %rd50;
	ld.global.f32 	%f131, [%rd51];
	fma.rn.f32 	%f229, %f130, %f131, %f229;
$L__BB2_16:
	setp.eq.f32 	%p11, %f1, 0f00000000;
	mad.lo.s32 	%r54, %r13, %r30, %r2;
	mul.wide.s32 	%rd52, %r54, 4;
	add.s64 	%rd53, %rd2, %rd52;
	ld.global.f32 	%f133, [%rd53];
	mad.lo.s32 	%r55, %r14, %r30, %r2;
	mul.wide.s32 	%rd54, %r55, 4;
	add.s64 	%rd55, %rd1, %rd54;
	ld.global.f32 	%f134, [%rd55];
	mul.f32 	%f21, %f133, %f134;
	ld.global.f32 	%f22, [%rd6];
	abs.f32 	%f23, %f229;
	setp.lt.f32 	%p12, %f23, 0f00800000;
	mul.f32 	%f135, %f23, 0f4B800000;
	selp.f32 	%f136, %f135, %f23, %p12;
	selp.f32 	%f137, 0fC1C00000, 0f00000000, %p12;
	mov.b32 	%r56, %f136;
	add.s32 	%r57, %r56, -1060439283;
	and.b32  	%r58, %r57, -8388608;
	sub.s32 	%r59, %r56, %r58;
	mov.b32 	%f138, %r59;
	cvt.rn.f32.s32 	%f139, %r58;
	fma.rn.f32 	%f140, %f139, 0f34000000, %f137;
	add.f32 	%f141, %f138, 0fBF800000;
	add.f32 	%f142, %f138, 0f3F800000;
	rcp.approx.ftz.f32 	%f143, %f142;
	add.f32 	%f144, %f141, %f141;
	mul.f32 	%f145, %f144, %f143;
	mul.f32 	%f146, %f145, %f145;
	sub.f32 	%f147, %f141, %f145;
	add.f32 	%f148, %f147, %f147;
	neg.f32 	%f149, %f145;
	fma.rn.f32 	%f150, %f149, %f141, %f148;
	mul.rn.f32 	%f151, %f143, %f150;
	fma.rn.f32 	%f152, %f146, 0f3A2C32E4, 0f3B52E7DB;
	fma.rn.f32 	%f153, %f152, %f146, 0f3C93BB73;
	fma.rn.f32 	%f154, %f153, %f146, 0f3DF6384F;
	mul.rn.f32 	%f155, %f154, %f146;
	fma.rn.f32 	%f156, %f145, 0f3FB8AA3B, %f140;
	sub.f32 	%f157, %f140, %f156;
	fma.rn.f32 	%f158, %f145, 0f3FB8AA3B, %f157;
	fma.rn.f32 	%f159, %f151, 0f3FB8AA3B, %f158;
	fma.rn.f32 	%f160, %f145, 0f32A55E34, %f159;
	mul.f32 	%f161, %f155, 0f40400000;
	fma.rn.f32 	%f162, %f161, %f151, %f160;
	fma.rn.f32 	%f163, %f155, %f145, %f162;
	add.rn.f32 	%f24, %f156, %f163;
	neg.f32 	%f164, %f156;
	add.rn.f32 	%f165, %f24, %f164;
	neg.f32 	%f166, %f165;
	add.rn.f32 	%f25, %f163, %f166;
	mul.rn.f32 	%f167, %f24, %f1;
	neg.f32 	%f168, %f167;
	fma.rn.f32 	%f169, %f24, %f1, %f168;
	fma.rn.f32 	%f170, %f25, %f1, %f169;
	cvt.rni.f32.f32 	%f171, %f167;
	sub.f32 	%f172, %f167, %f171;
	add.f32 	%f173, %f172, %f170;
	fma.rn.f32 	%f174, %f173, 0f391FCB8E, 0f3AAF85ED;
	fma.rn.f32 	%f175, %f174, %f173, 0f3C1D9856;
	fma.rn.f32 	%f176, %f175, %f173, 0f3D6357BB;
	fma.rn.f32 	%f177, %f176, %f173, 0f3E75FDEC;
	fma.rn.f32 	%f178, %f177, %f173, 0f3F317218;
	fma.rn.f32 	%f179, %f178, %f173, 0f3F800000;
	cvt.rzi.s32.f32 	%r60, %f171;
	setp.gt.f32 	%p13, %f171, 0f00000000;
	selp.b32 	%r61, 0, -2097152000, %p13;
	add.s32 	%r62, %r61, 2130706432;
	mov.b32 	%f180, %r62;
	mul.f32 	%f181, %f179, %f180;
	shl.b32 	%r63, %r60, 23;
	sub.s32 	%r64, %r63, %r61;
	mov.b32 	%f182, %r64;
	mul.f32 	%f183, %f181, %f182;
	abs.f32 	%f184, %f167;
	setp.gt.f32 	%p14, %f184, 0f43180000;
	setp.lt.f32 	%p15, %f167, 0f00000000;
	selp.f32 	%f185, 0f00000000, 0f7F800000, %p15;
	selp.f32 	%f26, %f185, %f183, %p14;
	setp.eq.f32 	%p16, %f229, 0f3F800000;
	or.pred  	%p17, %p11, %p16;
	mov.f32 	%f230, 0f3F800000;
	@%p17 bra 	$L__BB2_24;
	abs.f32 	%f186, %f1;
	setp.num.f32 	%p18, %f186, %f186;
	setp.num.f32 	%p19, %f23, %f23;
	and.pred  	%p20, %p19, %p18;
	@%p20 bra 	$L__BB2_19;
	add.rn.f32 	%f230, %f229, %f1;
	bra.uni 	$L__BB2_24;
$L__BB2_19:
	setp.neu.f32 	%p21, %f229, 0f00000000;
	setp.neu.f32 	%p22, %f23, 0f7F800000;
	and.pred  	%p23, %p21, %p22;
	@%p23 bra 	$L__BB2_21;
	setp.lt.f32 	%p30, %f1, 0f00000000;
	setp.neu.f32 	%p31, %f2, 0f3F800000;
	add.f32 	%f190, %f229, %f229;
	mov.b32 	%r65, %f190;
	xor.b32  	%r66, %r65, 2139095040;
	selp.b32 	%r67, %r66, %r65, %p30;
	and.b32  	%r68, %r67, 2147483647;
	selp.b32 	%r69, %r68, %r67, %p31;
	mov.b32 	%f230, %r69;
	bra.uni 	$L__BB2_24;
$L__BB2_21:
	setp.eq.f32 	%p24, %f186, 0f7F800000;
	setp.eq.f32 	%p25, %f229, 0fBF800000;
	and.pred  	%p26, %p25, %p24;
	@%p26 bra 	$L__BB2_24;
	setp.geu.f32 	%p27, %f229, 0f00000000;
	mov.f32 	%f230, %f26;
	@%p27 bra 	$L__BB2_24;
	setp.neu.f32 	%p28, %f1, %f3;
	setp.neu.f32 	%p29, %f2, 0f3F800000;
	neg.f32 	%f188, %f26;
	selp.f32 	%f189, %f26, %f188, %p29;
	selp.f32 	%f230, 0f7FFFFFFF, %f189, %p28;
$L__BB2_24:
	setp.eq.f32 	%p33, %f41, 0f00000000;
	mul.f32 	%f192, %f21, %f22;
	div.rn.f32 	%f193, %f192, %f230;
	add.f32 	%f232, %f232, %f193;
	mul.rn.f32 	%f194, %f24, %f41;
	neg.f32 	%f195, %f194;
	fma.rn.f32 	%f196, %f24, %f41, %f195;
	fma.rn.f32 	%f197, %f25, %f41, %f196;
	cvt.rni.f32.f32 	%f198, %f194;
	sub.f32 	%f199, %f194, %f198;
	add.f32 	%f200, %f199, %f197;
	fma.rn.f32 	%f201, %f200, 0f391FCB8E, 0f3AAF85ED;
	fma.rn.f32 	%f202, %f201, %f200, 0f3C1D9856;
	fma.rn.f32 	%f203, %f202, %f200, 0f3D6357BB;
	fma.rn.f32 	%f204, %f203, %f200, 0f3E75FDEC;
	fma.rn.f32 	%f205, %f204, %f200, 0f3F317218;
	fma.rn.f32 	%f206, %f205, %f200, 0f3F800000;
	cvt.rzi.s32.f32 	%r70, %f198;
	setp.gt.f32 	%p34, %f198, 0f00000000;
	selp.b32 	%r71, 0, -2097152000, %p34;
	add.s32 	%r72, %r71, 2130706432;
	mov.b32 	%f207, %r72;
	mul.f32 	%f208, %f206, %f207;
	shl.b32 	%r73, %r70, 23;
	sub.s32 	%r74, %r73, %r71;
	mov.b32 	%f209, %r74;
	mul.f32 	%f210, %f208, %f209;
	abs.f32 	%f211, %f194;
	setp.gt.f32 	%p35, %f211, 0f43180000;
	setp.lt.f32 	%p36, %f194, 0f00000000;
	selp.f32 	%f212, 0f00000000, 0f7F800000, %p36;
	selp.f32 	%f33, %f212, %f210, %p35;
	or.pred  	%p37, %p33, %p16;
	mov.f32 	%f231, 0f3F800000;
	@%p37 bra 	$L__BB2_32;
	setp.num.f32 	%p38, %f5, %f5;
	setp.num.f32 	%p39, %f23, %f23;
	and.pred  	%p40, %p39, %p38;
	@%p40 bra 	$L__BB2_27;
	add.rn.f32 	%f231, %f229, %f41;
	bra.uni 	$L__BB2_32;
$L__BB2_27:
	setp.neu.f32 	%p41, %f229, 0f00000000;
	setp.neu.f32 	%p42, %f23, 0f7F800000;
	and.pred  	%p43, %p41, %p42;
	@%p43 bra 	$L__BB2_29;
	setp.lt.f32 	%p50, %f41, 0f00000000;
	setp.neu.f32 	%p51, %f4, 0f3F800000;
	add.f32 	%f216, %f229, %f229;
	mov.b32 	%r75, %f216;
	xor.b32  	%r76, %r75, 2139095040;
	selp.b32 	%r77, %r76, %r75, %p50;
	and.b32  	%r78, %r77, 2147483647;
	selp.b32 	%r79, %r78, %r77, %p51;
	mov.b32 	%f231, %r79;
	bra.uni 	$L__BB2_32;
$L__BB2_29:
	setp.eq.f32 	%p44, %f5, 0f7F800000;
	setp.eq.f32 	%p45, %f229, 0fBF800000;
	and.pred  	%p46, %p45, %p44;
	@%p46 bra 	$L__BB2_32;
	setp.geu.f32 	%p47, %f229, 0f00000000;
	mov.f32 	%f231, %f33;
	@%p47 bra 	$L__BB2_32;
	setp.neu.f32 	%p48, %f41, %f6;
	setp.neu.f32 	%p49, %f4, 0f3F800000;
	neg.f32 	%f214, %f33;
	selp.f32 	%f215, %f33, %f214, %p49;
	selp.f32 	%f231, 0f7FFFFFFF, %f215, %p48;
$L__BB2_32:
	fma.rn.f32 	%f233, %f21, %f231, %f233;
	add.s32 	%r82, %r82, 3;
	setp.lt.s32 	%p52, %r82, %r81;
	@%p52 bra 	$L__BB2_4;
$L__BB2_33:
	ld.param.u64 	%rd61, [_Z13factorCKernelPiPfS0_S0_S0_S0_iiiiif_param_5];
	cvta.to.global.u64 	%rd56, %rd61;
	mad.lo.s32 	%r80, %r30, %r1, %r2;
	mul.wide.s32 	%rd57, %r80, 4;
	add.s64 	%rd58, %rd3, %rd57;
	ld.global.f32 	%f217, [%rd58];
	mul.f32 	%f218, %f232, %f217;
	div.rn.f32 	%f219, %f218, %f233;
	add.s64 	%rd59, %rd56, %rd57;
	st.global.f32 	[%rd59], %f219;
	ret;

}


// ===== COMPILED SASS (sm_100) =====

	.target	sm_100

	.elftype	@"ET_EXEC"


//--------------------- .note.nv.tkinfo           --------------------------
	.section	.note.nv.tkinfo,"",@"SHT_NOTE"
	.sectionflags	@"SHF_NOTE_NV_TKINFO"
	.tkinfo
        /*0018*/ 	.word	0x00000002
        /*0030*/ 	.string	""
        /*0030*/ 	.string	"ptxas"
        /*0030*/ 	.string	"Cuda compilation tools, release 13.0, V13.0.88"
        /*0030*/ 	.string	"Build cuda_13.0.r13.0/compiler.36424714_0"
        /*0030*/ 	.string	"-arch sm_100 -m 64 "



//--------------------- .note.nv.cuinfo           --------------------------
	.section	.note.nv.cuinfo,"",@"SHT_NOTE"
	.sectionflags	@"SHF_NOTE_NV_CUINFO"
        /*0018*/ 	.short	0x0002
        /*001a*/ 	.short	0x0064
        /*001c*/ 	.short	0x0082
	.zero		2


//--------------------- .nv.info                  --------------------------
	.section	.nv.info,"",@"SHT_CUDA_INFO"
	.align	4


	//----- nvinfo : EIATTR_REGCOUNT
	.align		4
        /*0000*/ 	.byte	0x04, 0x2f
        /*0002*/ 	.short	(.L_1 - .L_0)
	.align		4
.L_0:
        /*0004*/ 	.word	index@(_Z13factorAKernelPiPfS0_S0_S0_S0_iiiiif)
        /*0008*/ 	.word	0x00000028


	//----- nvinfo : EIATTR_FRAME_SIZE
	.align		4
.L_1:
        /*000c*/ 	.byte	0x04, 0x11
        /*000e*/ 	.short	(.L_3 - .L_2)
	.align		4
.L_2:
        /*0010*/ 	.word	index@($__internal_2_$__cuda_sm3x_div_rn_noftz_f32_slowpath)
        /*0014*/ 	.word	0x00000000


	//----- nvinfo : EIATTR_FRAME_SIZE
	.align		4
.L_3:
        /*0018*/ 	.byte	0x04, 0x11
        /*001a*/ 	.short	(.L_5 - .L_4)
	.align		4
.L_4:
        /*001c*/ 	.word	index@(_Z13factorAKernelPiPfS0_S0_S0_S0_iiiiif)
        /*0020*/ 	.word	0x00000000


	//----- nvinfo : EIATTR_REGCOUNT
	.align		4
.L_5:
        /*0024*/ 	.byte	0x04, 0x2f
        /*0026*/ 	.short	(.L_7 - .L_6)
	.align		4
.L_6:
        /*0028*/ 	.word	index@(_Z13factorBKernelPiPfS0_S0_S0_S0_iiiiif)
        /*002c*/ 	.word	0x00000028


	//----- nvinfo : EIATTR_FRAME_SIZE
	.align		4
.L_7:
        /*0030*/ 	.byte	0x04, 0x11
        /*0032*/ 	.short	(.L_9 - .L_8)
	.align		4
.L_8:
        /*0034*/ 	.word	index@($__internal_1_$__cuda_sm3x_div_rn_noftz_f32_slowpath)
        /*0038*/ 	.word	0x00000000


	//----- nvinfo : EIATTR_FRAME_SIZE
	.align		4
.L_9:
        /*003c*/ 	.byte	0x04, 0x11
        /*003e*/ 	.short	(.L_11 - .L_10)
	.align		4
.L_10:
        /*0040*/ 	.word	index@(_Z13factorBKernelPiPfS0_S0_S0_S0_iiiiif)
        /*0044*/ 	.word	0x00000000


	//----- nvinfo : EIATTR_REGCOUNT
	.align		4
.L_11:
        /*0048*/ 	.byte	0x04, 0x2f
        /*004a*/ 	.short	(.L_13 - .L_12)
	.align		4
.L_12:
        /*004c*/ 	.word	index@(_Z13factorCKernelPiPfS0_S0_S0_S0_iiiiif)
        /*0050*/ 	.word	0x00000028


	//----- nvinfo : EIATTR_FRAME_SIZE
	.align		4
.L_13:
        /*0054*/ 	.byte	0x04, 0x11
        /*0056*/ 	.short	(.L_15 - .L_14)
	.align		4
.L_14:
        /*0058*/ 	.word	index@($__internal_0_$__cuda_sm3x_div_rn_noftz_f32_slowpath)
        /*005c*/ 	.word	0x00000000


	//----- nvinfo : EIATTR_FRAME_SIZE
	.align		4
.L_15:
        /*0060*/ 	.byte	0x04, 0x11
        /*0062*/ 	.short	(.L_17 - .L_16)
	.align		4
.L_16:
        /*0064*/ 	.word	index@(_Z13factorCKernelPiPfS0_S0_S0_S0_iiiiif)
        /*0068*/ 	.word	0x00000000


	//----- nvinfo : EIATTR_MIN_STACK_SIZE
	.align		4
.L_17:
        /*006c*/ 	.byte	0x04, 0x12
        /*006e*/ 	.short	(.L_19 - .L_18)
	.align		4
.L_18:
        /*0070*/ 	.word	index@(_Z13factorCKernelPiPfS0_S0_S0_S0_iiiiif)
        /*0074*/ 	.word	0x00000000


	//----- nvinfo : EIATTR_MIN_STACK_SIZE
	.align		4
.L_19:
        /*0078*/ 	.byte	0x04, 0x12
        /*007a*/ 	.short	(.L_21 - .L_20)
	.align		4
.L_20:
        /*007c*/ 	.word	index@(_Z13factorBKernelPiPfS0_S0_S0_S0_iiiiif)
        /*0080*/ 	.word	0x00000000


	//----- nvinfo : EIATTR_MIN_STACK_SIZE
	.align		4
.L_21:
        /*0084*/ 	.byte	0x04, 0x12
        /*0086*/ 	.short	(.L_23 - .L_22)
	.align		4
.L_22:
        /*0088*/ 	.word	index@(_Z13factorAKernelPiPfS0_S0_S0_S0_iiiiif)
        /*008c*/ 	.word	0x00000000
.L_23:


//--------------------- .nv.compat                --------------------------
	.section	.nv.compat,"",@"SHT_CUDA_COMPAT_INFO"
	.align	4
        /*0000*/ 	.byte	0x02, 0x09, 0x00, 0x00, 0x02, 0x02, 0x01, 0x00, 0x02, 0x05, 0x05, 0x00, 0x03, 0x07, 0x01, 0x01
        /*0010*/ 	.byte	0x02, 0x03, 0x00, 0x00, 0x02, 0x06, 0x01, 0x00, 0x04, 0x0b, 0x08, 0x00, 0x01, 0x00, 0x00, 0x00
        /*0020*/ 	.byte	0x00, 0x00, 0x00, 0x00


//--------------------- .nv.info._Z13factorCKernelPiPfS0_S0_S0_S0_iiiiif --------------------------
	.section	.nv.info._Z13factorCKernelPiPfS0_S0_S0_S0_iiiiif,"",@"SHT_CUDA_INFO"
	.sectionflags	@""
	.align	4


	//----- nvinfo : EIATTR_CUDA_API_VERSION
	.align		4
        /*0000*/ 	.byte	0x04, 0x37
        /*0002*/ 	.short	(.L_25 - .L_24)
.L_24:
        /*0004*/ 	.word	0x00000082


	//----- nvinfo : EIATTR_KPARAM_INFO
	.align		4
.L_25:
        /*0008*/ 	.byte	0x04, 0x17
        /*000a*/ 	.short	(.L_27 - .L_26)
.L_26:
        /*000c*/ 	.word	0x00000000
        /*0010*/ 	.short	0x000b
        /*0012*/ 	.short	0x0044
        /*0014*/ 	.byte	0x00, 0xf0, 0x11, 0x00


	//----- nvinfo : EIATTR_KPARAM_INFO
	.align		4
.L_27:
        /*0018*/ 	.byte	0x04, 0x17
        /*001a*/ 	.short	(.L_29 - .L_28)
.L_28:
        /*001c*/ 	.word	0x00000000
        /*0020*/ 	.short	0x000a
        /*0022*/ 	.short	0x0040
        /*0024*/ 	.byte	0x00, 0xf0, 0x11, 0x00


	//----- nvinfo : EIATTR_KPARAM_INFO
	.align		4
.L_29:
        /*0028*/ 	.byte	0x04, 0x17
        /*002a*/ 	.short	(.L_31 - .L_30)
.L_30:
        /*002c*/ 	.word	0x00000000
        /*0030*/ 	.short	0x0009
        /*0032*/ 	.short	0x003c
        /*0034*/ 	.byte	0x00, 0xf0, 0x11, 0x00


	//----- nvinfo : EIATTR_KPARAM_INFO
	.align		4
.L_31:
        /*0038*/ 	.byte	0x04, 0x17
        /*003a*/ 	.short	(.L_33 - .L_32)
.L_32:
        /*003c*/ 	.word	0x00000000
        /*0040*/ 	.short	0x0008
        /*0042*/ 	.short	0x0038
        /*0044*/ 	.byte	0x00, 0xf0, 0x11, 0x00


	//----- nvinfo : EIATTR_KPARAM_INFO
	.align		4
.L_33:
        /*0048*/ 	.byte	0x04, 0x17
        /*004a*/ 	.short	(.L_35 - .L_34)
.L_34:
        /*004c*/ 	.word	0x00000000
        /*0050*/ 	.short	0x0007
        /*0052*/ 	.short	0x0034
        /*0054*/ 	.byte	0x00, 0xf0, 0x11, 0x00


	//----- nvinfo : EIATTR_KPARAM_INFO
	.align		4
.L_35:
        /*0058*/ 	.byte	0x04, 0x17
        /*005a*/ 	.short	(.L_37 - .L_36)
.L_36:
        /*005c*/ 	.word	0x00000000
        /*0060*/ 	.short	0x0006
        /*0062*/ 	.short	0x0030
        /*0064*/ 	.byte	0x00, 0xf0, 0x11, 0x00


	//----- nvinfo : EIATTR_KPARAM_INFO
	.align		4
.L_37:
        /*0068*/ 	.byte	0x04, 0x17
        /*006a*/ 	.short	(.L_39 - .L_38)
.L_38:
        /*006c*/ 	.word	0x00000000
        /*0070*/ 	.short	0x0005
        /*0072*/ 	.short	0x0028
        /*0074*/ 	.byte	0x00, 0xf5, 0x21, 0x00


	//----- nvinfo : EIATTR_KPARAM_INFO
	.align		4
.L_39:
        /*0078*/ 	.byte	0x04, 0x17
        /*007a*/ 	.short	(.L_41 - .L_40)
.L_40:
        /*007c*/ 	.word	0x00000000
        /*0080*/ 	.short	0x0004
        /*0082*/ 	.short	0x0020
        /*0084*/ 	.byte	0x00, 0xf5, 0x21, 0x00


	//----- nvinfo : EIATTR_KPARAM_INFO
	.align		4
.L_41:
        /*0088*/ 	.byte	0x04, 0x17
        /*008a*/ 	.short	(.L_43 - .L_42)
.L_42:
        /*008c*/ 	.word	0x00000000
        /*0090*/ 	.short	0x0003
        /*0092*/ 	.short	0x0018
        /*0094*/ 	.byte	0x00, 0xf5, 0x21, 0x00


	//----- nvinfo : EIATTR_KPARAM_INFO
	.align		4
.L_43:
        /*0098*/ 	.byte	0x04, 0x17
        /*009a*/ 	.short	(.L_45 - .L_44)
.L_44:
        /*009c*/ 	.word	0x00000000
        /*00a0*/ 	.short	0x0002
        /*00a2*/ 	.short	0x0010
        /*00a4*/ 	.byte	0x00, 0xf5, 0x21, 0x00


	//----- nvinfo : EIATTR_KPARAM_INFO
	.align		4
.L_45:
        /*00a8*/ 	.byte	0x04, 0x17
        /*00aa*/ 	.short	(.L_47 - .L_46)
.L_46:
        /*00ac*/ 	.word	0x00000000
        /*00b0*/ 	.short	0x0001
        /*00b2*/ 	.short	0x0008
        /*00b4*/ 	.byte	0x00, 0xf5, 0x21, 0x00


	//----- nvinfo : EIATTR_KPARAM_INFO
	.align		4
.L_47:
        /*00b8*/ 	.byte	0x04, 0x17
        /*00ba*/ 	.short	(.L_49 - .L_48)
.L_48:
        /*00bc*/ 	.word	0x00000000
        /*00c0*/ 	.short	0x0000
        /*00c2*/ 	.short	0x0000
        /*00c4*/ 	.byte	0x00, 0xf5, 0x21, 0x00


	//----- nvinfo : EIATTR_SPARSE_MMA_MASK
	.align		4
.L_49:
        /*00c8*/ 	.byte	0x03, 0x50
        /*00ca*/ 	.short	0x0000


	//----- nvinfo : EIATTR_MAXREG_COUNT
	.align		4
        /*00cc*/ 	.byte	0x03, 0x1b
        /*00ce*/ 	.short	0x00ff


	//----- nvinfo : EIATTR_MERCURY_ISA_VERSION
	.align		4
        /*00d0*/ 	.byte	0x03, 0x5f
        /*00d2*/ 	.short	0x0101


	//----- nvinfo : EIATTR_VRC_CTA_INIT_COUNT
	.align		4
        /*00d4*/ 	.byte	0x02, 0x4a
	.zero		1
	.zero		1


	//----- nvinfo : EIATTR_EXIT_INSTR_OFFSETS
	.align		4
        /*00d8*/ 	.byte	0x04, 0x1c
        /*00da*/ 	.short	(.L_51 - .L_50)


	//   ....[0]....
.L_50:
        /*00dc*/ 	.word	0x00001940


	//----- nvinfo : EIATTR_CRS_STACK_SIZE
	.align		4
.L_51:
        /*00e0*/ 	.byte	0x04, 0x1e
        /*00e2*/ 	.short	(.L_53 - .L_52)
.L_52:
        /*00e4*/ 	.word	0x00000000


	//----- nvinfo : EIATTR_CBANK_PARAM_SIZE
	.align		4
.L_53:
        /*00e8*/ 	.byte	0x03, 0x19
        /*00ea*/ 	.short	0x0048


	//----- nvinfo : EIATTR_PARAM_CBANK
	.align		4
        /*00ec*/ 	.byte	0x04, 0x0a
        /*00ee*/ 	.short	(.L_55 - .L_54)
	.align		4
.L_54:
        /*00f0*/ 	.word	index@(.nv.constant0._Z13factorCKernelPiPfS0_S0_S0_S0_iiiiif)
        /*00f4*/ 	.short	0x0380
        /*00f6*/ 	.short	0x0048


	//----- nvinfo : EIATTR_SW_WAR
	.align		4
.L_55:
        /*00f8*/ 	.byte	0x04, 0x36
        /*00fa*/ 	.short	(.L_57 - .L_56)
.L_56:
        /*00fc*/ 	.word	0x00000008
.L_57:


//--------------------- .nv.info._Z13factorBKernelPiPfS0_S0_S0_S0_iiiiif --------------------------
	.section	.nv.info._Z13factorBKernelPiPfS0_S0_S0_S0_iiiiif,"",@"SHT_CUDA_INFO"
	.sectionflags	@""
	.align	4


	//----- nvinfo : EIATTR_CUDA_API_VERSION
	.align		4
        /*0000*/ 	.byte	0x04, 0x37
        /*0002*/ 	.short	(.L_59 - .L_58)
.L_58:
        /*0004*/ 	.word	0x00000082


	//----- nvinfo : EIATTR_KPARAM_INFO
	.align		4
.L_59:
        /*0008*/ 	.byte	0x04, 0x17
        /*000a*/ 	.short	(.L_61 - .L_60)
.L_60:
        /*000c*/ 	.word	0x00000000
        /*0010*/ 	.short	0x000b
        /*0012*/ 	.short	0x0044
        /*0014*/ 	.byte	0x00, 0xf0, 0x11, 0x00


	//----- nvinfo : EIATTR_KPARAM_INFO
	.align		4
.L_61:
        /*0018*/ 	.byte	0x04, 0x17
        /*001a*/ 	.short	(.L_63 - .L_62)
.L_62:
        /*001c*/ 	.word	0x00000000
        /*0020*/ 	.short	0x000a
        /*0022*/ 	.short	0x0040
        /*0024*/ 	.byte	0x00, 0xf0, 0x11, 0x00


	//----- nvinfo : EIATTR_KPARAM_INFO
	.align		4
.L_63:
        /*0028*/ 	.byte	0x04, 0x17
        /*002a*/ 	.short	(.L_65 - .L_64)
.L_64:
        /*002c*/ 	.word	0x00000000
        /*0030*/ 	.short	0x0009
        /*0032*/ 	.short	0x003c
        /*0034*/ 	.byte	0x00, 0xf0, 0x11, 0x00


	//----- nvinfo : EIATTR_KPARAM_INFO
	.align		4
.L_65:
        /*0038*/ 	.byte	0x04, 0x17
        /*003a*/ 	.short	(.L_67 - .L_66)
.L_66:
        /*003c*/ 	.word	0x00000000
        /*0040*/ 	.short	0x0008
        /*0042*/ 	.short	0x0038
        /*0044*/ 	.byte	0x00, 0xf0, 0x11, 0x00


	//----- nvinfo : EIATTR_KPARAM_INFO
	.align		4
.L_67:
        /*0048*/ 	.byte	0x04, 0x17
        /*004a*/ 	.short	(.L_69 - .L_68)
.L_68:
        /*004c*/ 	.word	0x00000000
        /*0050*/ 	.short	0x0007
        /*0052*/ 	.short	0x0034
        /*0054*/ 	.byte	0x00, 0xf0, 0x11, 0x00


	//----- nvinfo : EIATTR_KPARAM_INFO
	.align		4
.L_69:
        /*0058*/ 	.byte	0x04, 0x17
        /*005a*/ 	.short	(.L_71 - .L_70)
.L_70:
        /*005c*/ 	.word	0x00000000
        /*0060*/ 	.short	0x0006
        /*0062*/ 	.short	0x0030
        /*0064*/ 	.byte	0x00, 0xf0, 0x11, 0x00


	//----- nvinfo : EIATTR_KPARAM_INFO
	.align		4
.L_71:
        /*0068*/ 	.byte	0x04, 0x17
        /*006a*/ 	.short	(.L_73 - .L_72)
.L_72:
        /*006c*/ 	.word	0x00000000
        /*0070*/ 	.short	0x0005
        /*0072*/ 	.short	0x0028
        /*0074*/ 	.byte	0x00, 0xf5, 0x21, 0x00


	//----- nvinfo : EIATTR_KPARAM_INFO
	.align		4
.L_73:
        /*0078*/ 	.byte	0x04, 0x17
        /*007a*/ 	.short	(.L_75 - .L_74)
.L_74:
        /*007c*/ 	.word	0x00000000
        /*0080*/ 	.short	0x0004
        /*0082*/ 	.short	0x0020
        /*0084*/ 	.byte	0x00, 0xf5, 0x21, 0x00


	//----- nvinfo : EIATTR_KPARAM_INFO
	.align		4
.L_75:
        /*0088*/ 	.byte	0x04, 0x17
        /*008a*/ 	.short	(.L_77 - .L_76)
.L_76:
        /*008c*/ 	.word	0x00000000
        /*0090*/ 	.short	0x0003
        /*0092*/ 	.short	0x0018
        /*0094*/ 	.byte	0x00, 0xf5, 0x21, 0x00


	//----- nvinfo : EIATTR_KPARAM_INFO
	.align		4
.L_77:
        /*0098*/ 	.byte	0x04, 0x17
        /*009a*/ 	.short	(.L_79 - .L_78)
.L_78:
        /*009c*/ 	.word	0x00000000
        /*00a0*/ 	.short	0x0002
        /*00a2*/ 	.short	0x0010
        /*00a4*/ 	.byte	0x00, 0xf5, 0x21, 0x00


	//----- nvinfo : EIATTR_KPARAM_INFO
	.align		4
.L_79:
        /*00a8*/ 	.byte	0x04, 0x17
        /*00aa*/ 	.short	(.L_81 - .L_80)
.L_80:
        /*00ac*/ 	.word	0x00000000
        /*00b0*/ 	.short	0x0001
        /*00b2*/ 	.short	0x0008
        /*00b4*/ 	.byte	0x00, 0xf5, 0x21, 0x00


	//----- nvinfo : EIATTR_KPARAM_INFO
	.align		4
.L_81:
        /*00b8*/ 	.byte	0x04, 0x17
        /*00ba*/ 	.short	(.L_83 - .L_82)
.L_82:
        /*00bc*/ 	.word	0x00000000
        /*00c0*/ 	.short	0x0000
        /*00c2*/ 	.short	0x0000
        /*00c4*/ 	.byte	0x00, 0xf5, 0x21, 0x00


	//----- nvinfo : EIATTR_SPARSE_MMA_MASK
	.align		4
.L_83:
        /*00c8*/ 	.byte	0x03, 0x50
        /*00ca*/ 	.short	0x0000


	//----- nvinfo : EIATTR_MAXREG_COUNT
	.align		4
        /*00cc*/ 	.byte	0x03, 0x1b
        /*00ce*/ 	.short	0x00ff


	//----- nvinfo : EIATTR_MERCURY_ISA_VERSION
	.align		4
        /*00d0*/ 	.byte	0x03, 0x5f
        /*00d2*/ 	.short	0x0101


	//----- nvinfo : EIATTR_VRC_CTA_INIT_COUNT
	.align		4
        /*00d4*/ 	.byte	0x02, 0x4a
	.zero		1
	.zero		1


	//----- nvinfo : EIATTR_EXIT_INSTR_OFFSETS
	.align		4
        /*00d8*/ 	.byte	0x04, 0x1c
        /*00da*/ 	.short	(.L_85 - .L_84)


	//   ....[0]....
.L_84:
        /*00dc*/ 	.word	0x00001970


	//----- nvinfo : EIATTR_CRS_STACK_SIZE
	.align		4
.L_85:
        /*00e0*/ 	.byte	0x04, 0x1e
        /*00e2*/ 	.short	(.L_87 - .L_86)
.L_86:
        /*00e4*/ 	.word	0x00000000


	//----- nvinfo : EIATTR_CBANK_PARAM_SIZE
	.align		4
.L_87:
        /*00e8*/ 	.byte	0x03, 0x19
        /*00ea*/ 	.short	0x0048


	//----- nvinfo : EIATTR_PARAM_CBANK
	.align		4
        /*00ec*/ 	.byte	0x04, 0x0a
        /*00ee*/ 	.short	(.L_89 - .L_88)
	.align		4
.L_88:
        /*00f0*/ 	.word	index@(.nv.constant0._Z13factorBKernelPiPfS0_S0_S0_S0_iiiiif)
        /*00f4*/ 	.short	0x0380
        /*00f6*/ 	.short	0x0048


	//----- nvinfo : EIATTR_SW_WAR
	.align		4
.L_89:
        /*00f8*/ 	.byte	0x04, 0x36
        /*00fa*/ 	.short	(.L_91 - .L_90)
.L_90:
        /*00fc*/ 	.word	0x00000008
.L_91:


//--------------------- .nv.info._Z13factorAKernelPiPfS0_S0_S0_S0_iiiiif --------------------------
	.section	.nv.info._Z13factorAKernelPiPfS0_S0_S0_S0_iiiiif,"",@"SHT_CUDA_INFO"
	.sectionflags	@""
	.align	4


	//----- nvinfo : EIATTR_CUDA_API_VERSION
	.align		4
        /*0000*/ 	.byte	0x04, 0x37
        /*0002*/ 	.short	(.L_93 - .L_92)
.L_92:
        /*0004*/ 	.word	0x00000082


	//----- nvinfo : EIATTR_KPARAM_INFO
	.align		4
.L_93:
        /*0008*/ 	.byte	0x04, 0x17
        /*000a*/ 	.short	(.L_95 - .L_94)
.L_94:
        /*000c*/ 	.word	0x00000000
        /*0010*/ 	.short	0x000b
        /*0012*/ 	.short	0x0044
        /*0014*/ 	.byte	0x00, 0xf0, 0x11, 0x00


	//----- nvinfo : EIATTR_KPARAM_INFO
	.align		4
.L_95:
        /*0018*/ 	.byte	0x04, 0x17
        /*001a*/ 	.short	(.L_97 - .L_96)
.L_96:
        /*001c*/ 	.word	0x00000000
        /*0020*/ 	.short	0x000a
        /*0022*/ 	.short	0x0040
        /*0024*/ 	.byte	0x00, 0xf0, 0x11, 0x00


	//----- nvinfo : EIATTR_KPARAM_INFO
	.align		4
.L_97:
        /*0028*/ 	.byte	0x04, 0x17
        /*002a*/ 	.short	(.L_99 - .L_98)
.L_98:
        /*002c*/ 	.word	0x00000000
        /*0030*/ 	.short	0x0009
        /*0032*/ 	.short	0x003c
        /*0034*/ 	.byte	0x00, 0xf0, 0x11, 0x00


	//----- nvinfo : EIATTR_KPARAM_INFO
	.align		4
.L_99:
        /*0038*/ 	.byte	0x04, 0x17
        /*003a*/ 	.short	(.L_101 - .L_100)
.L_100:
        /*003c*/ 	.word	0x00000000
        /*0040*/ 	.short	0x0008
        /*0042*/ 	.short	0x0038
        /*0044*/ 	.byte	0x00, 0xf0, 0x11, 0x00


	//----- nvinfo : EIATTR_KPARAM_INFO
	.align		4
.L_101:
        /*0048*/ 	.byte	0x04, 0x17
        /*004a*/ 	.short	(.L_103 - .L_102)
.L_102:
        /*004c*/ 	.word	0x00000000
        /*0050*/ 	.short	0x0007
        /*0052*/ 	.short	0x0034
        /*0054*/ 	.byte	0x00, 0xf0, 0x11, 0x00


	//----- nvinfo : EIATTR_KPARAM_INFO
	.align		4
.L_103:
        /*0058*/ 	.byte	0x04, 0x17
        /*005a*/ 	.short	(.L_105 - .L_104)
.L_104:
        /*005c*/ 	.word	0x00000000
        /*0060*/ 	.short	0x0006
        /*0062*/ 	.short	0x0030
        /*0064*/ 	.byte	0x00, 0xf0, 0x11, 0x00


	//----- nvinfo : EIATTR_KPARAM_INFO
	.align		4
.L_105:
        /*0068*/ 	.byte	0x04, 0x17
        /*006a*/ 	.short	(.L_107 - .L_106)
.L_106:
        /*006c*/ 	.word	0x00000000
        /*0070*/ 	.short	0x0005
        /*0072*/ 	.short	0x0028
        /*0074*/ 	.byte	0x00, 0xf5, 0x21, 0x00


	//----- nvinfo : EIATTR_KPARAM_INFO
	.align		4
.L_107:
        /*0078*/ 	.byte	0x04, 0x17
        /*007a*/ 	.short	(.L_109 - .L_108)
.L_108:
        /*007c*/ 	.word	0x00000000
        /*0080*/ 	.short	0x0004
        /*0082*/ 	.short	0x0020
        /*0084*/ 	.byte	0x00, 0xf5, 0x21, 0x00


	//----- nvinfo : EIATTR_KPARAM_INFO
	.align		4
.L_109:
        /*0088*/ 	.byte	0x04, 0x17
        /*008a*/ 	.short	(.L_111 - .L_110)
.L_110:
        /*008c*/ 	.word	0x00000000
        /*0090*/ 	.short	0x0003
        /*0092*/ 	.short	0x0018
        /*0094*/ 	.byte	0x00, 0xf5, 0x21, 0x00


	//----- nvinfo : EIATTR_KPARAM_INFO
	.align		4
.L_111:
        /*0098*/ 	.byte	0x04, 0x17
        /*009a*/ 	.short	(.L_113 - .L_112)
.L_112:
        /*009c*/ 	.word	0x00000000
        /*00a0*/ 	.short	0x0002
        /*00a2*/ 	.short	0x0010
        /*00a4*/ 	.byte	0x00, 0xf5, 0x21, 0x00


	//----- nvinfo : EIATTR_KPARAM_INFO
	.align		4
.L_113:
        /*00a8*/ 	.byte	0x04, 0x17
        /*00aa*/ 	.short	(.L_115 - .L_114)
.L_114:
        /*00ac*/ 	.word	0x00000000
        /*00b0*/ 	.short	0x0001
        /*00b2*/ 	.short	0x0008
        /*00b4*/ 	.byte	0x00, 0xf5, 0x21, 0x00


	//----- nvinfo : EIATTR_KPARAM_INFO
	.align		4
.L_115:
        /*00b8*/ 	.byte	0x04, 0x17
        /*00ba*/ 	.short	(.L_117 - .L_116)
.L_116:
        /*00bc*/ 	.word	0x00000000
        /*00c0*/ 	.short	0x0000
        /*00c2*/ 	.short	0x0000
        /*00c4*/ 	.byte	0x00, 0xf5, 0x21, 0x00


	//----- nvinfo : EIATTR_SPARSE_MMA_MASK
	.align		4
.L_117:
        /*00c8*/ 	.byte	0x03, 0x50
        /*00ca*/ 	.short	0x0000


	//----- nvinfo : EIATTR_MAXREG_COUNT
	.align		4
        /*00cc*/ 	.byte	0x03, 0x1b
        /*00ce*/ 	.short	0x00ff


	//----- nvinfo : EIATTR_MERCURY_ISA_VERSION
	.align		4
        /*00d0*/ 	.byte	0x03, 0x5f
        /*00d2*/ 	.short	0x0101


	//----- nvinfo : EIATTR_VRC_CTA_INIT_COUNT
	.align		4
        /*00d4*/ 	.byte	0x02, 0x4a
	.zero		1
	.zero		1


	//----- nvinfo : EIATTR_EXIT_INSTR_OFFSETS
	.align		4
        /*00d8*/ 	.byte	0x04, 0x1c
        /*00da*/ 	.short	(.L_119 - .L_118)


	//   ....[0]....
.L_118:
        /*00dc*/ 	.word	0x00001960


	//----- nvinfo : EIATTR_CRS_STACK_SIZE
	.align		4
.L_119:
        /*00e0*/ 	.byte	0x04, 0x1e
        /*00e2*/ 	.short	(.L_121 - .L_120)
.L_120:
        /*00e4*/ 	.word	0x00000000


	//----- nvinfo : EIATTR_CBANK_PARAM_SIZE
	.align		4
.L_121:
        /*00e8*/ 	.byte	0x03, 0x19
        /*00ea*/ 	.short	0x0048


	//----- nvinfo : EIATTR_PARAM_CBANK
	.align		4
        /*00ec*/ 	.byte	0x04, 0x0a
        /*00ee*/ 	.short	(.L_123 - .L_122)
	.align		4
.L_122:
        /*00f0*/ 	.word	index@(.nv.constant0._Z13factorAKernelPiPfS0_S0_S0_S0_iiiiif)
        /*00f4*/ 	.short	0x0380
        /*00f6*/ 	.short	0x0048


	//----- nvinfo : EIATTR_SW_WAR
	.align		4
.L_123:
        /*00f8*/ 	.byte	0x04, 0x36
        /*00fa*/ 	.short	(.L_125 - .L_124)
.L_124:
        /*00fc*/ 	.word	0x00000008
.L_125:


//--------------------- .nv.callgraph             --------------------------
	.section	.nv.callgraph,"",@"SHT_CUDA_CALLGRAPH"
	.align	4
	.sectionentsize	8
	.align		4
        /*0000*/ 	.word	0x00000000
	.align		4
        /*0004*/ 	.word	0xffffffff
	.align		4
        /*0008*/ 	.word	0x00000000
	.align		4
        /*000c*/ 	.word	0xfffffffe
	.align		4
        /*0010*/ 	.word	0x00000000
	.align		4
        /*0014*/ 	.word	0xfffffffd
	.align		4
        /*0018*/ 	.word	0x00000000
	.align		4
        /*001c*/ 	.word	0xfffffffc


//--------------------- .text._Z13factorCKernelPiPfS0_S0_S0_S0_iiiiif --------------------------
	.section	.text._Z13factorCKernelPiPfS0_S0_S0_S0_iiiiif,"ax",@progbits
	.align	128
        .global         _Z13factorCKernelPiPfS0_S0_S0_S0_iiiiif
        .type           _Z13factorCKernelPiPfS0_S0_S0_S0_iiiiif,@function
        .size           _Z13factorCKernelPiPfS0_S0_S0_S0_iiiiif,(.L_x_86 - _Z13factorCKernelPiPfS0_S0_S0_S0_iiiiif)
        .other          _Z13factorCKernelPiPfS0_S0_S0_S0_iiiiif,@"STO_CUDA_ENTRY STV_DEFAULT"
_Z13factorCKernelPiPfS0_S0_S0_S0_iiiiif:
.text._Z13factorCKernelPiPfS0_S0_S0_S0_iiiiif:
[----:B------:R-:W-:Y:S01]  /*0000*/  LDC R1, c[0x0][0x37c] ;  /* 0x0000df00ff017b82 */ /* 0x000fe20000000800 */
[----:B------:R-:W0:Y:S07]  /*0010*/  S2R R0, SR_TID.Y ;  /* 0x0000000000007919 */ /* 0x000e2e0000002200 */
[----:B------:R-:W0:Y:S01]  /*0020*/  S2UR UR4, SR_CTAID.Y ;  /* 0x00000000000479c3 */ /* 0x000e220000002600 */
[----:B------:R-:W1:Y:S01]  /*0030*/  LDCU UR6, c[0x0][0x3b8] ;  /* 0x00007700ff0677ac */ /* 0x000e620008000800 */
[----:B------:R-:W2:Y:S06]  /*0040*/  LDCU UR7, c[0x0][0x3bc] ;  /* 0x00007780ff0777ac */ /* 0x000eac0008000800 */
[----:B------:R-:W0:Y:S08]  /*0050*/  LDC R3, c[0x0][0x364] ;  /* 0x0000d900ff037b82 */ /* 0x000e300000000800 */
[----:B------:R-:W3:Y:S01]  /*0060*/  LDC.64 R6, c[0x0][0x380] ;  /* 0x0000e000ff067b82 */ /* 0x000ee20000000a00 */
[----:B0-----:R-:W-:Y:S01]  /*0070*/  IMAD R3, R3, UR4, R0 ;  /* 0x0000000403037c24 */ /* 0x001fe2000f8e0200 */
[----:B------:R-:W0:Y:S04]  /*0080*/  LDCU.64 UR4, c[0x0][0x358] ;  /* 0x00006b00ff0477ac */ /* 0x000e280008000a00 */
[C---:B------:R-:W-:Y:S01]  /*0090*/  IADD3 R0, PT, PT, R3.reuse, 0x1, RZ ;  /* 0x0000000103007810 */ /* 0x040fe20007ffe0ff */
[----:B---3--:R-:W-:-:S03]  /*00a0*/  IMAD.WIDE.U32 R6, R3, 0x4, R6 ;  /* 0x0000000403067825 */ /* 0x008fc600078e0006 */
[----:B-1----:R-:W-:Y:S02]  /*00b0*/  ISETP.GE.AND P0, PT, R0, UR6, PT ;  /* 0x0000000600007c0c */ /* 0x002fe4000bf06270 */
[----:B--2---:R-:W-:Y:S01]  /*00c0*/  MOV R0, UR7 ;  /* 0x0000000700007c02 */ /* 0x004fe20008000f00 */
[----:B0-----:R-:W2:Y:S10]  /*00d0*/  LDG.E R2, desc[UR4][R6.64] ;  /* 0x0000000406027981 */ /* 0x001eb4000c1e1900 */
[----:B------:R-:W3:Y:S01]  /*00e0*/  @!P0 LDG.E R0, desc[UR4][R6.64+0x4] ;  /* 0x0000040406008981 */ /* 0x000ee2000c1e1900 */
[----:B------:R-:W0:Y:S01]  /*00f0*/  S2UR UR6, SR_CTAID.X ;  /* 0x00000000000679c3 */ /* 0x000e220000002500 */
[----:B------:R-:W-:Y:S01]  /*0100*/  BSSY.RECONVERGENT B0, `(.L_x_0) ;  /* 0x000016c000007945 */ /* 0x000fe20003800200 */
[----:B------:R-:W0:Y:S06]  /*0110*/  S2R R5, SR_TID.X ;  /* 0x0000000000057919 */ /* 0x000e2c0000002100 */
[----:B------:R-:W0:Y:S02]  /*0120*/  LDC R4, c[0x0][0x360] ;  /* 0x0000d800ff047b82 */ /* 0x000e240000000800 */
[----:B0-----:R-:W-:Y:S01]  /*0130*/  IMAD R4, R4, UR6, R5 ;  /* 0x0000000604047c24 */ /* 0x001fe2000f8e0205 */
[----:B------:R-:W-:Y:S01]  /*0140*/  MOV R5, 0x3dcccccd ;  /* 0x3dcccccd00057802 */ /* 0x000fe20000000f00 */
[----:B--2---:R-:W-:-:S02]  /*0150*/  VIADD R13, R2, 0x2 ;  /* 0x00000002020d7836 */ /* 0x004fc40000000000 */
[----:B------:R-:W-:-:S03]  /*0160*/  HFMA2 R2, -RZ, RZ, 1.44921875, -19.203125 ;  /* 0x3dcccccdff027431 */ /* 0x000fc600000001ff */
[----:B---3--:R-:W-:-:S13]  /*0170*/  ISETP.GE.AND P0, PT, R13, R0, PT ;  /* 0x000000000d00720c */ /* 0x008fda0003f06270 */
[----:B------:R-:W-:Y:S05]  /*0180*/  @P0 BRA `(.L_x_1) ;  /* 0x00000014008c0947 */ /* 0x000fea0003800000 */
[----:B------:R-:W0:Y:S01]  /*0190*/  LDC.64 R14, c[0x0][0x3c0] ;  /* 0x0000f000ff0e7b82 */ /* 0x000e220000000a00 */
[----:B------:R-:W-:Y:S01]  /*01a0*/  IMAD.MOV.U32 R5, RZ, RZ, 0x3dcccccd ;  /* 0x3dcccccdff057424 */ /* 0x000fe200078e00ff */
[----:B------:R-:W-:Y:S01]  /*01b0*/  MOV R2, 0x3dcccccd ;  /* 0x3dcccccd00027802 */ /* 0x000fe20000000f00 */
[----:B0-----:R-:W-:Y:S01]  /*01c0*/  FMUL R12, R15, 0.5 ;  /* 0x3f0000000f0c7820 */ /* 0x001fe20000400000 */
[----:B------:R-:W-:Y:S01]  /*01d0*/  FRND.FLOOR R6, R15 ;  /* 0x0000000f00067307 */ /* 0x000fe20000205000 */
[----:B------:R-:W-:Y:S01]  /*01e0*/  IMAD R7, R3, R14, RZ ;  /* 0x0000000e03077224 */ /* 0x000fe200078e02ff */
[C---:B------:R-:W-:Y:S02]  /*01f0*/  LOP3.LUT R9, R14.reuse, 0x7, RZ, 0xc0, !PT ;  /* 0x000000070e097812 */ /* 0x040fe400078ec0ff */
[C---:B------:R-:W-:Y:S02]  /*0200*/  LOP3.LUT R10, R14.reuse, 0x3, RZ, 0xc0, !PT ;  /* 0x000000030e0a7812 */ /* 0x040fe400078ec0ff */
[----:B------:R-:W-:-:S02]  /*0210*/  LOP3.LUT R11, R14, 0x7ffffff8, RZ, 0xc0, !PT ;  /* 0x7ffffff80e0b7812 */ /* 0x000fc400078ec0ff */
[----:B------:R-:W0:Y:S02]  /*0220*/  FRND.TRUNC R12, R12 ;  /* 0x0000000c000c7307 */ /* 0x000e24000020d000 */
[----:B0-----:R-:W-:-:S04]  /*0230*/  FADD R8, R12, R12 ;  /* 0x0000000c0c087221 */ /* 0x001fc80000000000 */
[----:B------:R-:W-:-:S07]  /*0240*/  FADD R8, -R8, R15 ;  /* 0x0000000f08087221 */ /* 0x000fce0000000100 */
.L_x_13:
[----:B------:R-:W0:Y:S08]  /*0250*/  LDC.64 R16, c[0x0][0x388] ;  /* 0x0000e200ff107b82 */ /* 0x000e300000000a00 */
[----:B------:R-:W1:Y:S01]  /*0260*/  LDC R15, c[0x0][0x3c0] ;  /* 0x0000f000ff0f7b82 */ /* 0x000e620000000800 */
[----:B0-----:R-:W-:-:S05]  /*0270*/  IMAD.WIDE R16, R13, 0x4, R16 ;  /* 0x000000040d107825 */ /* 0x001fca00078e0210 */
[----:B------:R-:W2:Y:S04]  /*0280*/  LDG.E R12, desc[UR4][R16.64+-0x8] ;  /* 0xfffff804100c7981 */ /* 0x000ea8000c1e1900 */
[----:B------:R-:W3:Y:S01]  /*0290*/  LDG.E R14, desc[UR4][R16.64+-0x4] ;  /* 0xfffffc04100e7981 */ /* 0x000ee2000c1e1900 */
[----:B-1----:R-:W-:Y:S01]  /*02a0*/  ISETP.GE.AND P0, PT, R15, 0x1, PT ;  /* 0x000000010f00780c */ /* 0x002fe20003f06270 */
[----:B------:R-:W-:Y:S01]  /*02b0*/  IMAD.MOV.U32 R26, RZ, RZ, RZ ;  /* 0x000000ffff1a7224 */ /* 0x000fe200078e00ff */
[----:B------:R-:W-:-:S04]  /*02c0*/  IADD3 R13, PT, PT, R13, 0x3, RZ ;  /* 0x000000030d0d7810 */ /* 0x000fc80007ffe0ff */
[----:B------:R-:W-:Y:S01]  /*02d0*/  ISETP.GE.AND P3, PT, R13, R0, PT ;  /* 0x000000000d00720c */ /* 0x000fe20003f66270 */
[----:B--2---:R-:W0:Y:S08]  /*02e0*/  F2I.TRUNC.NTZ R12, R12 ;  /* 0x0000000c000c7305 */ /* 0x004e30000020f100 */
[----:B---3--:R-:W1:Y:S01]  /*02f0*/  F2I.TRUNC.NTZ R14, R14 ;  /* 0x0000000e000e7305 */ /* 0x008e62000020f100 */
[----:B------:R-:W-:Y:S05]  /*0300*/  @!P0 BRA `(.L_x_2) ;  /* 0x0000000800788947 */ /* 0x000fea0003800000 */
[----:B------:R-:W-:Y:S01]  /*0310*/  ISETP.GE.U32.AND P0, PT, R15, 0x8, PT ;  /* 0x000000080f00780c */ /* 0x000fe20003f06070 */
[----:B------:R-:W-:Y:S02]  /*0320*/  HFMA2 R26, -RZ, RZ, 0, 0 ;  /* 0x00000000ff1a7431 */ /* 0x000fe400000001ff */
[-C--:B0-----:R-:W-:Y:S01]  /*0330*/  IMAD R25, R12, R15.reuse, RZ ;  /* 0x0000000f0c197224 */ /* 0x081fe200078e02ff */
[----:B------:R-:W-:Y:S01]  /*0340*/  MOV R28, RZ ;  /* 0x000000ff001c7202 */ /* 0x000fe20000000f00 */
[----:B-1----:R-:W-:-:S08]  /*0350*/  IMAD R27, R14, R15, RZ ;  /* 0x0000000f0e1b7224 */ /* 0x002fd000078e02ff */
[----:B------:R-:W-:Y:S05]  /*0360*/  @!P0 BRA `(.L_x_3) ;  /* 0x0000000000f48947 */ /* 0x000fea0003800000 */
[----:B------:R-:W0:Y:S01]  /*0370*/  LDCU.64 UR6, c[0x0][0x3a0] ;  /* 0x00007400ff0677ac */ /* 0x000e220008000a00 */
[----:B------:R-:W-:Y:S01]  /*0380*/  IMAD.MOV R24, RZ, RZ, -R11 ;  /* 0x000000ffff187224 */ /* 0x000fe200078e0a0b */
[----:B------:R-:W-:Y:S02]  /*0390*/  MOV R26, RZ ;  /* 0x000000ff001a7202 */ /* 0x000fe40000000f00 */
[----:B0-----:R-:W-:-:S04]  /*03a0*/  LEA R28, P0, R7, UR6, 0x2 ;  /* 0x00000006071c7c11 */ /* 0x001fc8000f8010ff */
[----:B------:R-:W-:Y:S02]  /*03b0*/  IADD3 R28, P1, PT, R28, 0x10, RZ ;  /* 0x000000101c1c7810 */ /* 0x000fe40007f3e0ff */
[----:B------:R-:W-:-:S04]  /*03c0*/  LEA.HI.X R33, R7, UR7, RZ, 0x2, P0 ;  /* 0x0000000707217c11 */ /* 0x000fc800080f14ff */
[----:B------:R-:W-:-:S07]  /*03d0*/  IADD3.X R33, PT, PT, RZ, R33, RZ, P1, !PT ;  /* 0x00000021ff217210 */ /* 0x000fce0000ffe4ff */
.L_x_4:
[----:B------:R-:W0:Y:S08]  /*03e0*/  LDC.64 R22, c[0x0][0x390] ;  /* 0x0000e400ff167b82 */ /* 0x000e300000000a00 */
[----:B------:R-:W1:Y:S01]  /*03f0*/  LDC.64 R20, c[0x0][0x398] ;  /* 0x0000e600ff147b82 */ /* 0x000e620000000a00 */
[----:B------:R-:W-:Y:S01]  /*0400*/  IMAD.MOV.U32 R18, RZ, RZ, R28 ;  /* 0x000000ffff127224 */ /* 0x000fe200078e001c */
[----:B------:R-:W-:-:S05]  /*0410*/  MOV R19, R33 ;  /* 0x0000002100137202 */ /* 0x000fca0000000f00 */
[----:B------:R-:W2:Y:S04]  /*0420*/  LDG.E R28, desc[UR4][R18.64+-0x10] ;  /* 0xfffff004121c7981 */ /* 0x000ea8000c1e1900 */
[----:B------:R-:W3:Y:S04]  /*0430*/  LDG.E R34, desc[UR4][R18.64+0x4] ;  /* 0x0000040412227981 */ /* 0x000ee8000c1e1900 */
[----:B------:R-:W4:Y:S01]  /*0440*/  LDG.E R35, desc[UR4][R18.64+0x8] ;  /* 0x0000080412237981 */ /* 0x000f22000c1e1900 */
[----:B0-----:R-:W-:-:S05]  /*0450*/  IMAD.WIDE R22, R25, 0x4, R22 ;  /* 0x0000000419167825 */ /* 0x001fca00078e0216 */
[----:B------:R-:W5:Y:S01]  /*0460*/  LDG.E R29, desc[UR4][R22.64] ;  /* 0x00000004161d7981 */ /* 0x000f62000c1e1900 */
[----:B-1----:R-:W-:-:S03]  /*0470*/  IMAD.WIDE R20, R27, 0x4, R20 ;  /* 0x000000041b147825 */ /* 0x002fc600078e0214 */
[----:B------:R-:W3:Y:S04]  /*0480*/  LDG.E R32, desc[UR4][R22.64+0x8] ;  /* 0x0000080416207981 */ /* 0x000ee8000c1e1900 */
[----:B------:R-:W5:Y:S04]  /*0490*/  LDG.E R30, desc[UR4][R20.64] ;  /* 0x00000004141e7981 */ /* 0x000f68000c1e1900 */
[----:B------:R-:W4:Y:S04]  /*04a0*/  LDG.E R31, desc[UR4][R20.64+0x4] ;  /* 0x00000404141f7981 */ /* 0x000f28000c1e1900 */
[----:B------:R-:W3:Y:S04]  /*04b0*/  LDG.E R33, desc[UR4][R20.64+0x8] ;  /* 0x0000080414217981 */ /* 0x000ee8000c1e1900 */
[----:B------:R-:W4:Y:S01]  /*04c0*/  LDG.E R37, desc[UR4][R20.64+0x1c] ;  /* 0x00001c0414257981 */ /* 0x000f22000c1e1900 */
[----:B-----5:R-:W-:-:S03]  /*04d0*/  FMUL R29, R29, R30 ;  /* 0x0000001e1d1d7220 */ /* 0x020fc60000400000 */
[----:B------:R-:W4:Y:S01]  /*04e0*/  LDG.E R30, desc[UR4][R22.64+0x4] ;  /* 0x00000404161e7981 */ /* 0x000f22000c1e1900 */
[----:B--2---:R-:W-:-:S03]  /*04f0*/  FFMA R28, R29, R28, R26 ;  /* 0x0000001c1d1c7223 */ /* 0x004fc6000000001a */
[----:B------:R-:W2:Y:S04]  /*0500*/  LDG.E R29, desc[UR4][R18.64+-0xc] ;  /* 0xfffff404121d7981 */ /* 0x000ea8000c1e1900 */
[----:B------:R-:W5:Y:S01]  /*0510*/  LDG.E R26, desc[UR4][R18.64+-0x8] ;  /* 0xfffff804121a7981 */ /* 0x000f62000c1e1900 */
[----:B---3--:R-:W-:-:S03]  /*0520*/  FMUL R32, R32, R33 ;  /* 0x0000002120207220 */ /* 0x008fc60000400000 */
[----:B------:R-:W3:Y:S01]  /*0530*/  LDG.E R33, desc[UR4][R20.64+0x10] ;  /* 0x0000100414217981 */ /* 0x000ee2000c1e1900 */
[----:B----4-:R-:W-:-:S03]  /*0540*/  FMUL R31, R30, R31 ;  /* 0x0000001f1e1f7220 */ /* 0x010fc60000400000 */
[----:B------:R-:W4:Y:S01]  /*0550*/  LDG.E R30, desc[UR4][R18.64+-0x4] ;  /* 0xfffffc04121e7981 */ /* 0x000f22000c1e1900 */
[----:B--2---:R-:W-:-:S03]  /*0560*/  FFMA R29, R31, R29, R28 ;  /* 0x0000001d1f1d7223 */ /* 0x004fc6000000001c */
[----:B------:R-:W2:Y:S04]  /*0570*/  LDG.E R28, desc[UR4][R22.64+0xc] ;  /* 0x00000c04161c7981 */ /* 0x000ea8000c1e1900 */
[----:B------:R-:W2:Y:S01]  /*0580*/  LDG.E R31, desc[UR4][R20.64+0xc] ;  /* 0x00000c04141f7981 */ /* 0x000ea2000c1e1900 */
[----:B-----5:R-:W-:-:S03]  /*0590*/  FFMA R29, R32, R26, R29 ;  /* 0x0000001a201d7223 */ /* 0x020fc6000000001d */
[----:B------:R-:W3:Y:S04]  /*05a0*/  LDG.E R32, desc[UR4][R22.64+0x10] ;  /* 0x0000100416207981 */ /* 0x000ee8000c1e1900 */
[----:B------:R-:W5:Y:S01]  /*05b0*/  LDG.E R26, desc[UR4][R18.64] ;  /* 0x00000004121a7981 */ /* 0x000f62000c1e1900 */
[----:B--2---:R-:W-:-:S04]  /*05c0*/  FMUL R28, R28, R31 ;  /* 0x0000001f1c1c7220 */ /* 0x004fc80000400000 */
[----:B----4-:R-:W-:Y:S01]  /*05d0*/  FFMA R31, R28, R30, R29 ;  /* 0x0000001e1c1f7223 */ /* 0x010fe2000000001d */
[----:B---3--:R-:W-:Y:S01]  /*05e0*/  FMUL R32, R32, R33 ;  /* 0x0000002120207220 */ /* 0x008fe20000400000 */
[----:B------:R-:W2:Y:S04]  /*05f0*/  LDG.E R29, desc[UR4][R22.64+0x14] ;  /* 0x00001404161d7981 */ /* 0x000ea8000c1e1900 */
[----:B------:R-:W2:Y:S01]  /*0600*/  LDG.E R28, desc[UR4][R20.64+0x14] ;  /* 0x00001404141c7981 */ /* 0x000ea2000c1e1900 */
[----:B-----5:R-:W-:-:S03]  /*0610*/  FFMA R33, R32, R26, R31 ;  /* 0x0000001a20217223 */ /* 0x020fc6000000001f */
[----:B------:R-:W3:Y:S04]  /*0620*/  LDG.E R31, desc[UR4][R22.64+0x18] ;  /* 0x00001804161f7981 */ /* 0x000ee8000c1e1900 */
[----:B------:R-:W3:Y:S04]  /*0630*/  LDG.E R26, desc[UR4][R20.64+0x18] ;  /* 0x00001804141a7981 */ /* 0x000ee8000c1e1900 */
[----:B------:R-:W4:Y:S04]  /*0640*/  LDG.E R30, desc[UR4][R22.64+0x1c] ;  /* 0x00001c04161e7981 */ /* 0x000f28000c1e1900 */
[----:B------:R-:W5:Y:S01]  /*0650*/  LDG.E R32, desc[UR4][R18.64+0xc] ;  /* 0x00000c0412207981 */ /* 0x000f62000c1e1900 */
[----:B------:R-:W-:-:S04]  /*0660*/  IADD3 R24, PT, PT, R24, 0x8, RZ ;  /* 0x0000000818187810 */ /* 0x000fc80007ffe0ff */
[----:B------:R-:W-:Y:S02]  /*0670*/  ISETP.NE.AND P0, PT, R24, RZ, PT ;  /* 0x000000ff1800720c */ /* 0x000fe40003f05270 */
[----:B------:R-:W-:Y:S02]  /*0680*/  IADD3 R25, PT, PT, R25, 0x8, RZ ;  /* 0x0000000819197810 */ /* 0x000fe40007ffe0ff */
[----:B------:R-:W-:Y:S01]  /*0690*/  IADD3 R27, PT, PT, R27, 0x8, RZ ;  /* 0x000000081b1b7810 */ /* 0x000fe20007ffe0ff */
[----:B--2---:R-:W-:-:S04]  /*06a0*/  FMUL R28, R29, R28 ;  /* 0x0000001c1d1c7220 */ /* 0x004fc80000400000 */
[----:B------:R-:W-:Y:S01]  /*06b0*/  FFMA R28, R28, R34, R33 ;  /* 0x000000221c1c7223 */ /* 0x000fe20000000021 */
[----:B---3--:R-:W-:-:S04]  /*06c0*/  FMUL R31, R31, R26 ;  /* 0x0000001a1f1f7220 */ /* 0x008fc80000400000 */
[----:B------:R-:W-:Y:S01]  /*06d0*/  FFMA R31, R31, R35, R28 ;  /* 0x000000231f1f7223 */ /* 0x000fe2000000001c */
[----:B------:R-:W-:Y:S01]  /*06e0*/  IADD3 R28, P1, PT, R18, 0x20, RZ ;  /* 0x00000020121c7810 */ /* 0x000fe20007f3e0ff */
[----:B----4-:R-:W-:-:S04]  /*06f0*/  FMUL R30, R30, R37 ;  /* 0x000000251e1e7220 */ /* 0x010fc80000400000 */
[----:B------:R-:W-:Y:S02]  /*0700*/  IMAD.X R33, RZ, RZ, R19, P1 ;  /* 0x000000ffff217224 */ /* 0x000fe400008e0613 */
[----:B-----5:R-:W-:Y:S01]  /*0710*/  FFMA R26, R30, R32, R31 ;  /* 0x000000201e1a7223 */ /* 0x020fe2000000001f */
[----:B------:R-:W-:Y:S06]  /*0720*/  @P0 BRA `(.L_x_4) ;  /* 0xfffffffc002c0947 */ /* 0x000fec000383ffff */
[----:B------:R-:W-:-:S07]  /*0730*/  IMAD.MOV.U32 R28, RZ, RZ, R11 ;  /* 0x000000ffff1c7224 */ /* 0x000fce00078e000b */
.L_x_3:
[----:B------:R-:W-:-:S13]  /*0740*/  ISETP.NE.AND P0, PT, R9, RZ, PT ;  /* 0x000000ff0900720c */ /* 0x000fda0003f05270 */
[----:B------:R-:W-:Y:S05]  /*0750*/  @!P0 BRA `(.L_x_2) ;  /* 0x0000000400648947 */ /* 0x000fea0003800000 */
[----:B------:R-:W-:Y:S02]  /*0760*/  IADD3 R18, PT, PT, R9, -0x1, RZ ;  /* 0xffffffff09127810 */ /* 0x000fe40007ffe0ff */
[----:B------:R-:W-:Y:S02]  /*0770*/  ISETP.NE.AND P1, PT, R10, RZ, PT ;  /* 0x000000ff0a00720c */ /* 0x000fe40003f25270 */
[----:B------:R-:W-:-:S13]  /*0780*/  ISETP.GE.U32.AND P0, PT, R18, 0x3, PT ;  /* 0x000000031200780c */ /* 0x000fda0003f06070 */
[----:B------:R-:W-:Y:S05]  /*0790*/  @!P0 BRA `(.L_x_5) ;  /* 0x0000000000948947 */ /* 0x000fea0003800000 */
[----:B------:R-:W0:Y:S01]  /*07a0*/  LDC.64 R18, c[0x0][0x390] ;  /* 0x0000e400ff127b82 */ /* 0x000e220000000a00 */
[----:B------:R-:W1:Y:S01]  /*07b0*/  LDCU.64 UR6, c[0x0][0x3a0] ;  /* 0x00007400ff0677ac */ /* 0x000e620008000a00 */
[-C--:B------:R-:W-:Y:S01]  /*07c0*/  IMAD R27, R12, R15.reuse, RZ ;  /* 0x0000000f0c1b7224 */ /* 0x080fe200078e02ff */
[CC--:B------:R-:W-:Y:S01]  /*07d0*/  IADD3 R31, PT, PT, R7.reuse, R28.reuse, RZ ;  /* 0x0000001c071f7210 */ /* 0x0c0fe20007ffe0ff */
[----:B------:R-:W-:Y:S01]  /*07e0*/  IMAD R29, R14, R15, RZ ;  /* 0x0000000f0e1d7224 */ /* 0x000fe200078e02ff */
[-C--:B------:R-:W-:Y:S02]  /*07f0*/  IADD3 R25, P0, PT, R7, R28.reuse, RZ ;  /* 0x0000001c07197210 */ /* 0x080fe40007f1e0ff */
[----:B------:R-:W-:Y:S01]  /*0800*/  IADD3 R27, PT, PT, R27, R28, RZ ;  /* 0x0000001c1b1b7210 */ /* 0x000fe20007ffe0ff */
[----:B------:R-:W2:Y:S01]  /*0810*/  LDC.64 R20, c[0x0][0x398] ;  /* 0x0000e600ff147b82 */ /* 0x000ea20000000a00 */
[----:B------:R-:W-:Y:S01]  /*0820*/  IMAD.IADD R29, R29, 0x1, R28 ;  /* 0x000000011d1d7824 */ /* 0x000fe200078e021c */
[----:B------:R-:W-:-:S06]  /*0830*/  IADD3.X R32, PT, PT, RZ, RZ, RZ, P0, !PT ;  /* 0x000000ffff207210 */ /* 0x000fcc00007fe4ff */
[----:B------:R-:W3:Y:S01]  /*0840*/  LDC.64 R22, c[0x0][0x3a0] ;  /* 0x0000e800ff167b82 */ /* 0x000ee20000000a00 */
[----:B-1----:R-:W-:Y:S01]  /*0850*/  LEA R24, P0, R25, UR6, 0x2 ;  /* 0x0000000619187c11 */ /* 0x002fe2000f8010ff */
[----:B0-----:R-:W-:-:S04]  /*0860*/  IMAD.WIDE R18, R27, 0x4, R18 ;  /* 0x000000041b127825 */ /* 0x001fc800078e0212 */
[----:B--2---:R-:W-:Y:S01]  /*0870*/  IMAD.WIDE R20, R29, 0x4, R20 ;  /* 0x000000041d147825 */ /* 0x004fe200078e0214 */
[----:B------:R-:W2:Y:S01]  /*0880*/  LDG.E R30, desc[UR4][R18.64] ;  /* 0x00000004121e7981 */ /* 0x000ea2000c1e1900 */
[----:B------:R-:W-:-:S03]  /*0890*/  LEA.HI.X R25, R25, UR7, R32, 0x2, P0 ;  /* 0x0000000719197c11 */ /* 0x000fc600080f1420 */
[----:B------:R-:W2:Y:S01]  /*08a0*/  LDG.E R27, desc[UR4][R20.64] ;  /* 0x00000004141b7981 */ /* 0x000ea2000c1e1900 */
[----:B---3--:R-:W-:-:S03]  /*08b0*/  IMAD.WIDE.U32 R22, R31, 0x4, R22 ;  /* 0x000000041f167825 */ /* 0x008fc600078e0016 */
[----:B------:R-:W3:Y:S04]  /*08c0*/  LDG.E R32, desc[UR4][R18.64+0x4] ;  /* 0x0000040412207981 */ /* 0x000ee8000c1e1900 */
[----:B------:R-:W3:Y:S04]  /*08d0*/  LDG.E R31, desc[UR4][R20.64+0x4] ;  /* 0x00000404141f7981 */ /* 0x000ee8000c1e1900 */
[----:B------:R-:W4:Y:S04]  /*08e0*/  LDG.E R23, desc[UR4][R22.64] ;  /* 0x0000000416177981 */ /* 0x000f28000c1e1900 */
[----:B------:R-:W5:Y:S04]  /*08f0*/  LDG.E R29, desc[UR4][R18.64+0x8] ;  /* 0x00000804121d7981 */ /* 0x000f68000c1e1900 */
[----:B------:R-:W5:Y:S04]  /*0900*/  LDG.E R35, desc[UR4][R24.64+0x4] ;  /* 0x0000040418237981 */ /* 0x000f68000c1e1900 */
[----:B------:R-:W5:Y:S04]  /*0910*/  LDG.E R34, desc[UR4][R20.64+0x8] ;  /* 0x0000080414227981 */ /* 0x000f68000c1e1900 */
[----:B------:R-:W5:Y:S04]  /*0920*/  LDG.E R33, desc[UR4][R18.64+0xc] ;  /* 0x00000c0412217981 */ /* 0x000f68000c1e1900 */
[----:B------:R-:W5:Y:S04]  /*0930*/  LDG.E R37, desc[UR4][R20.64+0xc] ;  /* 0x00000c0414257981 */ /* 0x000f68000c1e1900 */
[----:B------:R-:W5:Y:S04]  /*0940*/  LDG.E R36, desc[UR4][R24.64+0x8] ;  /* 0x0000080418247981 */ /* 0x000f68000c1e1900 */
[----:B------:R-:W5:Y:S01]  /*0950*/  LDG.E R22, desc[UR4][R24.64+0xc] ;  /* 0x00000c0418167981 */ /* 0x000f62000c1e1900 */
[----:B------:R-:W-:Y:S01]  /*0960*/  IADD3 R28, PT, PT, R28, 0x4, RZ ;  /* 0x000000041c1c7810 */ /* 0x000fe20007ffe0ff */
[----:B--2---:R-:W-:Y:S01]  /*0970*/  FMUL R27, R30, R27 ;  /* 0x0000001b1e1b7220 */ /* 0x004fe20000400000 */
[----:B---3--:R-:W-:-:S03]  /*0980*/  FMUL R31, R32, R31 ;  /* 0x0000001f201f7220 */ /* 0x008fc60000400000 */
[----:B----4-:R-:W-:-:S04]  /*0990*/  FFMA R26, R27, R23, R26 ;  /* 0x000000171b1a7223 */ /* 0x010fc8000000001a */
[----:B-----5:R-:W-:Y:S01]  /*09a0*/  FFMA R31, R31, R35, R26 ;  /* 0x000000231f1f7223 */ /* 0x020fe2000000001a */
[----:B------:R-:W-:Y:S01]  /*09b0*/  FMUL R34, R29, R34 ;  /* 0x000000221d227220 */ /* 0x000fe20000400000 */
[----:B------:R-:W-:-:S03]  /*09c0*/  FMUL R26, R33, R37 ;  /* 0x00000025211a7220 */ /* 0x000fc60000400000 */
[----:B------:R-:W-:-:S04]  /*09d0*/  FFMA R31, R34, R36, R31 ;  /* 0x00000024221f7223 */ /* 0x000fc8000000001f */
[----:B------:R-:W-:-:S07]  /*09e0*/  FFMA R26, R26, R22, R31 ;  /* 0x000000161a1a7223 */ /* 0x000fce000000001f */
.L_x_5:
[----:B------:R-:W-:Y:S05]  /*09f0*/  @!P1 BRA `(.L_x_2) ;  /* 0x0000000000bc9947 */ /* 0x000fea0003800000 */
[----:B------:R-:W-:Y:S02]  /*0a00*/  ISETP.NE.AND P0, PT, R10, 0x1, PT ;  /* 0x000000010a00780c */ /* 0x000fe40003f05270 */
[----:B------:R-:W-:-:S11]  /*0a10*/  LOP3.LUT P1, RZ, R15, 0x1, RZ, 0xc0, !PT ;  /* 0x000000010fff7812 */ /* 0x000fd6000782c0ff */
        /* <DEDUP_REMOVED lines=22> */
[----:B------:R-:W5:Y:S01]  /*0b80*/  LDG.E R18, desc[UR4][R18.64+0x4] ;  /* 0x0000040412127981 */ /* 0x000f62000c1e1900 */
[----:B------:R-:W-:-:S02]  /*0b90*/  VIADD R28, R28, 0x2 ;  /* 0x000000021c1c7836 */ /* 0x000fc40000000000 */
[----:B--2---:R-:W-:Y:S01]  /*0ba0*/  FMUL R27, R27, R30 ;  /* 0x0000001e1b1b7220 */ /* 0x004fe20000400000 */
[----:B---3--:R-:W-:-:S03]  /*0bb0*/  FMUL R29, R29, R32 ;  /* 0x000000201d1d7220 */ /* 0x008fc60000400000 */
[----:B----4-:R-:W-:-:S04]  /*0bc0*/  FFMA R26, R27, R24, R26 ;  /* 0x000000181b1a7223 */ /* 0x010fc8000000001a */
[----:B-----5:R-:W-:-:S07]  /*0bd0*/  FFMA R26, R29, R18, R26 ;  /* 0x000000121d1a7223 */ /* 0x020fce000000001a */
.L_x_6:
[----:B------:R-:W-:Y:S05]  /*0be0*/  @!P1 BRA `(.L_x_2) ;  /* 0x0000000000409947 */ /* 0x000fea0003800000 */
[----:B------:R-:W0:Y:S01]  /*0bf0*/  LDC.64 R22, c[0x0][0x390] ;  /* 0x0000e400ff167b82 */ /* 0x000e220000000a00 */
[-C--:B------:R-:W-:Y:S01]  /*0c00*/  IMAD R25, R12, R15.reuse, RZ ;  /* 0x0000000f0c197224 */ /* 0x080fe200078e02ff */
[----:B------:R-:W-:Y:S01]  /*0c10*/  IADD3 R29, PT, PT, R7, R28, RZ ;  /* 0x0000001c071d7210 */ /* 0x000fe20007ffe0ff */
[----:B------:R-:W-:-:S03]  /*0c20*/  IMAD R27, R14, R15, RZ ;  /* 0x0000000f0e1b7224 */ /* 0x000fc600078e02ff */
[-C--:B------:R-:W-:Y:S02]  /*0c30*/  IADD3 R25, PT, PT, R25, R28.reuse, RZ ;  /* 0x0000001c19197210 */ /* 0x080fe40007ffe0ff */
[----:B------:R-:W1:Y:S01]  /*0c40*/  LDC.64 R20, c[0x0][0x398] ;  /* 0x0000e600ff147b82 */ /* 0x000e620000000a00 */
[----:B------:R-:W-:-:S07]  /*0c50*/  IADD3 R27, PT, PT, R27, R28, RZ ;  /* 0x0000001c1b1b7210 */ /* 0x000fce0007ffe0ff */
[----:B------:R-:W2:Y:S01]  /*0c60*/  LDC.64 R18, c[0x0][0x3a0] ;  /* 0x0000e800ff127b82 */ /* 0x000ea20000000a00 */
[----:B0-----:R-:W-:-:S06]  /*0c70*/  IMAD.WIDE R22, R25, 0x4, R22 ;  /* 0x0000000419167825 */ /* 0x001fcc00078e0216 */
[----:B------:R-:W3:Y:S01]  /*0c80*/  LDG.E R22, desc[UR4][R22.64] ;  /* 0x0000000416167981 */ /* 0x000ee2000c1e1900 */
[----:B-1----:R-:W-:-:S06]  /*0c90*/  IMAD.WIDE R20, R27, 0x4, R20 ;  /* 0x000000041b147825 */ /* 0x002fcc00078e0214 */
[----:B------:R-:W3:Y:S01]  /*0ca0*/  LDG.E R21, desc[UR4][R20.64] ;  /* 0x0000000414157981 */ /* 0x000ee2000c1e1900 */
[----:B--2---:R-:W-:-:S06]  /*0cb0*/  IMAD.WIDE.U32 R18, R29, 0x4, R18 ;  /* 0x000000041d127825 */ /* 0x004fcc00078e0012 */
[----:B------:R-:W2:Y:S01]  /*0cc0*/  LDG.E R18, desc[UR4][R18.64] ;  /* 0x0000000412127981 */ /* 0x000ea2000c1e1900 */
[----:B---3--:R-:W-:-:S04]  /*0cd0*/  FMUL R25, R22, R21 ;  /* 0x0000001516197220 */ /* 0x008fc80000400000 */
[----:B--2---:R-:W-:-:S07]  /*0ce0*/  FFMA R26, R25, R18, R26 ;  /* 0x00000012191a7223 */ /* 0x004fce000000001a */
.L_x_2:
[----:B------:R-:W2:Y:S01]  /*0cf0*/  LDC.64 R20, c[0x0][0x390] ;  /* 0x0000e400ff147b82 */ /* 0x000ea20000000a00 */
[-CC-:B0-----:R-:W-:Y:S01]  /*0d00*/  IMAD R23, R12, R15.reuse, R4.reuse ;  /* 0x0000000f0c177224 */ /* 0x181fe200078e0204 */
[----:B------:R-:W5:Y:S01]  /*0d10*/  LDG.E R16, desc[UR4][R16.64] ;  /* 0x0000000410107981 */ /* 0x000f62000c1e1900 */
[----:B-1----:R-:W-:-:S05]  /*0d20*/  IMAD R15, R14, R15, R4 ;  /* 0x0000000f0e0f7224 */ /* 0x002fca00078e0204 */
[----:B------:R-:W0:Y:S01]  /*0d30*/  LDC.64 R18, c[0x0][0x398] ;  /* 0x0000e600ff127b82 */ /* 0x000e220000000a00 */
[----:B--2---:R-:W-:-:S05]  /*0d40*/  IMAD.WIDE R20, R23, 0x4, R20 ;  /* 0x0000000417147825 */ /* 0x004fca00078e0214 */
[----:B------:R1:W2:Y:S01]  /*0d50*/  LDG.E R12, desc[UR4][R20.64] ;  /* 0x00000004140c7981 */ /* 0x0002a2000c1e1900 */
[----:B0-----:R-:W-:-:S05]  /*0d60*/  IMAD.WIDE R18, R15, 0x4, R18 ;  /* 0x000000040f127825 */ /* 0x001fca00078e0212 */
[----:B------:R0:W2:Y:S01]  /*0d70*/  LDG.E R15, desc[UR4][R18.64] ;  /* 0x00000004120f7981 */ /* 0x0000a2000c1e1900 */
[C---:B------:R-:W-:Y:S01]  /*0d80*/  FMUL R23, |R26|.reuse, 16777216 ;  /* 0x4b8000001a177820 */ /* 0x040fe20000400200 */
[----:B------:R-:W-:-:S04]  /*0d90*/  FSETP.GEU.AND P0, PT, |R26|, 1.175494350822287508e-38, PT ;  /* 0x008000001a00780b */ /* 0x000fc80003f0e200 */
[----:B------:R-:W-:-:S05]  /*0da0*/  FSEL R23, R23, |R26|, !P0 ;  /* 0x4000001a17177208 */ /* 0x000fca0004000000 */
[----:B------:R-:W-:-:S05]  /*0db0*/  VIADD R14, R23, 0xc0cafb0d ;  /* 0xc0cafb0d170e7836 */ /* 0x000fca0000000000 */
[----:B------:R-:W-:-:S04]  /*0dc0*/  LOP3.LUT R22, R14, 0xff800000, RZ, 0xc0, !PT ;  /* 0xff8000000e167812 */ /* 0x000fc800078ec0ff */
[----:B------:R-:W-:-:S05]  /*0dd0*/  IADD3 R23, PT, PT, R23, -R22, RZ ;  /* 0x8000001617177210 */ /* 0x000fca0007ffe0ff */
[----:B------:R-:W-:-:S06]  /*0de0*/  FADD R24, R23, 1 ;  /* 0x3f80000017187421 */ /* 0x000fcc0000000000 */
[----:B------:R-:W3:Y:S01]  /*0df0*/  MUFU.RCP R24, R24 ;  /* 0x0000001800187308 */ /* 0x000ee20000001000 */
[----:B-1----:R-:W-:Y:S01]  /*0e00*/  FADD R20, R23, -1 ;  /* 0xbf80000017147421 */ /* 0x002fe20000000000 */
[----:B0-----:R-:W-:-:S03]  /*0e10*/  I2FP.F32.S32 R19, R22 ;  /* 0x0000001600137245 */ /* 0x001fc60000201400 */
[----:B------:R-:W-:Y:S01]  /*0e20*/  FADD R21, R20, R20 ;  /* 0x0000001414157221 */ /* 0x000fe20000000000 */
[----:B------:R-:W-:Y:S01]  /*0e30*/  FSEL R14, RZ, -24, P0 ;  /* 0xc1c00000ff0e7808 */ /* 0x000fe20000000000 */
[----:B------:R-:W-:-:S04]  /*0e40*/  HFMA2 R22, -RZ, RZ, 0.771484375, 0.21533203125 ;  /* 0x3a2c32e4ff167431 */ /* 0x000fc800000001ff */
[----:B------:R-:W-:Y:S01]  /*0e50*/  FFMA R18, R19, 1.1920928955078125e-07, R14 ;  /* 0x3400000013127823 */ /* 0x000fe2000000000e */
[----:B---3--:R-:W-:-:S04]  /*0e60*/  FMUL R17, R24, R21 ;  /* 0x0000001518117220 */ /* 0x008fc80000400000 */
[----:B------:R-:W-:Y:S01]  /*0e70*/  FADD R21, R20, -R17 ;  /* 0x8000001114157221 */ /* 0x000fe20000000000 */
[CC--:B------:R-:W-:Y:S01]  /*0e80*/  FMUL R19, R17.reuse, R17.reuse ;  /* 0x0000001111137220 */ /* 0x0c0fe20000400000 */
[----:B------:R-:W-:Y:S02]  /*0e90*/  FFMA R14, R17, 1.4426950216293334961, R18 ;  /* 0x3fb8aa3b110e7823 */ /* 0x000fe40000000012 */
[----:B------:R-:W-:Y:S01]  /*0ea0*/  FADD R21, R21, R21 ;  /* 0x0000001515157221 */ /* 0x000fe20000000000 */
[C---:B------:R-:W-:Y:S01]  /*0eb0*/  FFMA R22, R19.reuse, R22, 0.0032181653659790754318 ;  /* 0x3b52e7db13167423 */ /* 0x040fe20000000016 */
[----:B------:R-:W-:Y:S02]  /*0ec0*/  FADD R18, R18, -R14 ;  /* 0x8000000e12127221 */ /* 0x000fe40000000000 */
[----:B------:R-:W-:Y:S01]  /*0ed0*/  FFMA R21, R20, -R17, R21 ;  /* 0x8000001114157223 */ /* 0x000fe20000000015 */
[----:B------:R-:W-:Y:S01]  /*0ee0*/  FFMA R22, R19, R22, 0.018033718690276145935 ;  /* 0x3c93bb7313167423 */ /* 0x000fe20000000016 */
[----:B------:R-:W0:Y:S01]  /*0ef0*/  LDC R20, c[0x0][0x3c4] ;  /* 0x0000f100ff147b82 */ /* 0x000e220000000800 */
[----:B------:R-:W-:Y:S01]  /*0f00*/  FFMA R18, R17, 1.4426950216293334961, R18 ;  /* 0x3fb8aa3b11127823 */ /* 0x000fe20000000012 */
[----:B------:R-:W-:Y:S01]  /*0f10*/  FMUL R21, R24, R21 ;  /* 0x0000001518157220 */ /* 0x000fe20000400000 */
[----:B------:R-:W-:-:S03]  /*0f20*/  FFMA R22, R19, R22, 0.12022458761930465698 ;  /* 0x3df6384f13167423 */ /* 0x000fc60000000016 */
[----:B------:R-:W-:Y:S01]  /*0f30*/  FFMA R18, R21, 1.4426950216293334961, R18 ;  /* 0x3fb8aa3b15127823 */ /* 0x000fe20000000012 */
[----:B------:R-:W-:-:S03]  /*0f40*/  FMUL R22, R19, R22 ;  /* 0x0000001613167220 */ /* 0x000fc60000400000 */
[----:B------:R-:W-:Y:S01]  /*0f50*/  FFMA R18, R17, 1.9251366722983220825e-08, R18 ;  /* 0x32a55e3411127823 */ /* 0x000fe20000000012 */
[----:B------:R-:W-:-:S04]  /*0f60*/  FMUL R19, R22, 3 ;  /* 0x4040000016137820 */ /* 0x000fc80000400000 */
[----:B------:R-:W-:-:S04]  /*0f70*/  FFMA R19, R21, R19, R18 ;  /* 0x0000001315137223 */ /* 0x000fc80000000012 */
[----:B------:R-:W-:-:S04]  /*0f80*/  FFMA R21, R17, R22, R19 ;  /* 0x0000001611157223 */ /* 0x000fc80000000013 */
[----:B------:R-:W-:Y:S01]  /*0f90*/  FADD R17, R14, R21 ;  /* 0x000000150e117221 */ /* 0x000fe20000000000 */
[----:B0-----:R-:W-:-:S04]  /*0fa0*/  FADD R18, -R20, 1 ;  /* 0x3f80000014127421 */ /* 0x001fc80000000100 */
[----:B------:R-:W-:-:S04]  /*0fb0*/  FMUL R19, R18, R17 ;  /* 0x0000001112137220 */ /* 0x000fc80000400000 */
[----:B------:R-:W0:Y:S01]  /*0fc0*/  FRND R20, R19 ;  /* 0x0000001300147307 */ /* 0x000e220000201000 */
[----:B------:R-:W-:-:S04]  /*0fd0*/  FADD R14, -R14, R17 ;  /* 0x000000110e0e7221 */ /* 0x000fc80000000100 */
[----:B------:R-:W-:Y:S01]  /*0fe0*/  FADD R14, R21, -R14 ;  /* 0x8000000e150e7221 */ /* 0x000fe20000000000 */
[----:B------:R-:W-:Y:S01]  /*0ff0*/  FFMA R21, R18, R17, -R19 ;  /* 0x0000001112157223 */ /* 0x000fe20000000813 */
[----:B------:R-:W-:-:S03]  /*1000*/  MOV R24, 0x391fcb8e ;  /* 0x391fcb8e00187802 */ /* 0x000fc60000000f00 */
[----:B------:R-:W-:Y:S01]  /*1010*/  FFMA R21, R18, R14, R21 ;  /* 0x0000000e12157223 */ /* 0x000fe20000000015 */
[----:B0-----:R-:W-:-:S04]  /*1020*/  FADD R22, R19, -R20 ;  /* 0x8000001413167221 */ /* 0x001fc80000000000 */
[----:B------:R-:W-:-:S04]  /*1030*/  FADD R21, R21, R22 ;  /* 0x0000001615157221 */ /* 0x000fc80000000000 */
[----:B------:R-:W-:Y:S01]  /*1040*/  FFMA R22, R21, R24, 0.0013391353422775864601 ;  /* 0x3aaf85ed15167423 */ /* 0x000fe20000000018 */
[----:B------:R-:W-:-:S03]  /*1050*/  FSETP.GT.AND P0, PT, R20, RZ, PT ;  /* 0x000000ff1400720b */ /* 0x000fc60003f04000 */
[C---:B------:R-:W-:Y:S01]  /*1060*/  FFMA R22, R21.reuse, R22, 0.0096188392490148544312 ;  /* 0x3c1d985615167423 */ /* 0x040fe20000000016 */
[----:B------:R-:W0:Y:S01]  /*1070*/  F2I.NTZ R23, R19 ;  /* 0x0000001300177305 */ /* 0x000e220000203100 */
[----:B------:R-:W-:Y:S02]  /*1080*/  SEL R20, RZ, 0x83000000, P0 ;  /* 0x83000000ff147807 */ /* 0x000fe40000000000 */
[----:B------:R-:W-:Y:S01]  /*1090*/  FFMA R22, R21, R22, 0.055503588169813156128 ;  /* 0x3d6357bb15167423 */ /* 0x000fe20000000016 */
[----:B------:R-:W-:-:S03]  /*10a0*/  FSETP.NEU.AND P0, PT, R26, 1, PT ;  /* 0x3f8000001a00780b */ /* 0x000fc60003f0d000 */
[----:B------:R-:W-:Y:S01]  /*10b0*/  FFMA R22, R21, R22, 0.24022644758224487305 ;  /* 0x3e75fdec15167423 */ /* 0x000fe20000000016 */
[----:B------:R-:W-:Y:S02]  /*10c0*/  FSETP.EQ.OR P2, PT, R18, RZ, !P0 ;  /* 0x000000ff1200720b */ /* 0x000fe40004742400 */
[----:B------:R-:W-:Y:S01]  /*10d0*/  FSETP.GT.AND P1, PT, |R19|, 152, PT ;  /* 0x431800001300780b */ /* 0x000fe20003f24200 */
[----:B------:R-:W-:-:S04]  /*10e0*/  FFMA R22, R21, R22, 0.69314718246459960938 ;  /* 0x3f31721815167423 */ /* 0x000fc80000000016 */
[----:B------:R-:W-:Y:S01]  /*10f0*/  FFMA R22, R21, R22, 1 ;  /* 0x3f80000015167423 */ /* 0x000fe20000000016 */
[----:B------:R-:W-:Y:S01]  /*1100*/  VIADD R21, R20, 0x7f000000 ;  /* 0x7f00000014157836 */ /* 0x000fe20000000000 */
[----:B0-----:R-:W-:Y:S01]  /*1110*/  LEA R20, R23, -R20, 0x17 ;  /* 0x8000001417147211 */ /* 0x001fe200078eb8ff */
[----:B------:R-:W-:Y:S01]  /*1120*/  BSSY.RECONVERGENT B1, `(.L_x_7) ;  /* 0x0000024000017945 */ /* 0x000fe20003800200 */
[----:B------:R-:W-:Y:S01]  /*1130*/  FSETP.GEU.AND P4, PT, R19, RZ, PT ;  /* 0x000000ff1300720b */ /* 0x000fe20003f8e000 */
[----:B------:R-:W-:Y:S01]  /*1140*/  FMUL R21, R22, R21 ;  /* 0x0000001516157220 */ /* 0x000fe20000400000 */
[----:B------:R-:W-:-:S03]  /*1150*/  HFMA2 R19, -RZ, RZ, 1.875, 0 ;  /* 0x3f800000ff137431 */ /* 0x000fc600000001ff */
[----:B------:R-:W-:Y:S01]  /*1160*/  FMUL R21, R21, R20 ;  /* 0x0000001415157220 */ /* 0x000fe20000400000 */
[----:B------:R-:W-:Y:S01]  /*1170*/  @P1 FSEL R21, RZ, +INF , !P4 ;  /* 0x7f800000ff151808 */ /* 0x000fe20006000000 */
[----:B--2---:R-:W-:Y:S01]  /*1180*/  FMUL R20, R12, R15 ;  /* 0x0000000f0c147220 */ /* 0x004fe20000400000 */
[----:B------:R-:W-:Y:S06]  /*1190*/  @P2 BRA `(.L_x_8) ;  /* 0x0000000000702947 */ /* 0x000fec0003800000 */
[----:B------:R-:W-:-:S04]  /*11a0*/  FSETP.NAN.AND P1, PT, |R18|, |R18|, PT ;  /* 0x400000121200720b */ /* 0x000fc80003f28200 */
[----:B------:R-:W-:-:S13]  /*11b0*/  FSETP.NUM.AND P1, PT, |R26|, |R26|, !P1 ;  /* 0x4000001a1a00720b */ /* 0x000fda0004f27200 */
[----:B------:R-:W-:Y:S01]  /*11c0*/  @!P1 FADD R19, R18, R26 ;  /* 0x0000001a12139221 */ /* 0x000fe20000000000 */
[----:B------:R-:W-:Y:S06]  /*11d0*/  @!P1 BRA `(.L_x_8) ;  /* 0x0000000000609947 */ /* 0x000fec0003800000 */
[----:B------:R-:W-:Y:S01]  /*11e0*/  FSETP.NEU.AND P1, PT, |R26|, +INF , PT ;  /* 0x7f8000001a00780b */ /* 0x000fe20003f2d200 */
[----:B------:R-:W-:-:S03]  /*11f0*/  FMUL R15, R18, 0.5 ;  /* 0x3f000000120f7820 */ /* 0x000fc60000400000 */
[----:B------:R-:W-:-:S03]  /*1200*/  FSETP.NEU.AND P1, PT, R26, RZ, P1 ;  /* 0x000000ff1a00720b */ /* 0x000fc60000f2d000 */
[----:B------:R-:W0:Y:S10]  /*1210*/  FRND.TRUNC R15, R15 ;  /* 0x0000000f000f7307 */ /* 0x000e34000020d000 */
[----:B------:R-:W1:Y:S01]  /*1220*/  @!P1 LDC R12, c[0x0][0x3c4] ;  /* 0x0000f100ff0c9b82 */ /* 0x000e620000000800 */
[----:B0-----:R-:W-:-:S04]  /*1230*/  FADD R23, R15, R15 ;  /* 0x0000000f0f177221 */ /* 0x001fc80000000000 */
[----:B------:R-:W-:-:S05]  /*1240*/  FADD R23, R18, -R23 ;  /* 0x8000001712177221 */ /* 0x000fca0000000000 */
[----:B------:R-:W-:Y:S02]  /*1250*/  FSETP.NEU.AND P4, PT, |R23|, 1, !P1 ;  /* 0x3f8000001700780b */ /* 0x000fe40004f8d200 */
[----:B-1----:R-:W-:Y:S01]  /*1260*/  FSETP.GEU.OR P2, PT, -R12, -1, P1 ;  /* 0xbf8000000c00780b */ /* 0x002fe20000f4e500 */
[----:B------:R-:W-:-:S12]  /*1270*/  @!P1 FADD R12, R26, R26 ;  /* 0x0000001a1a0c9221 */ /* 0x000fd80000000000 */
[----:B------:R-:W-:-:S04]  /*1280*/  @!P2 LOP3.LUT R12, R12, 0x7f800000, RZ, 0x3c, !PT ;  /* 0x7f8000000c0ca812 */ /* 0x000fc800078e3cff */
[----:B------:R-:W-:-:S04]  /*1290*/  @P4 LOP3.LUT R12, R12, 0x7fffffff, RZ, 0xc0, !PT ;  /* 0x7fffffff0c0c4812 */ /* 0x000fc800078ec0ff */
[----:B------:R-:W-:Y:S01]  /*12a0*/  @!P1 MOV R19, R12 ;  /* 0x0000000c00139202 */ /* 0x000fe20000000f00 */
[----:B------:R-:W-:Y:S06]  /*12b0*/  @!P1 BRA `(.L_x_8) ;  /* 0x0000000000289947 */ /* 0x000fec0003800000 */
[----:B------:R-:W-:Y:S02]  /*12c0*/  FSETP.NEU.AND P1, PT, |R18|, +INF , PT ;  /* 0x7f8000001200780b */ /* 0x000fe40003f2d200 */
[----:B------:R-:W-:-:S13]  /*12d0*/  FSETP.EQ.AND P2, PT, R26, -1, PT ;  /* 0xbf8000001a00780b */ /* 0x000fda0003f42000 */
[----:B------:R-:W-:Y:S05]  /*12e0*/  @!P1 BRA P2, `(.L_x_8) ;  /* 0x00000000001c9947 */ /* 0x000fea0001000000 */
[----:B------:R-:W-:Y:S01]  /*12f0*/  FSETP.GEU.AND P2, PT, R26, RZ, PT ;  /* 0x000000ff1a00720b */ /* 0x000fe20003f4e000 */
[----:B------:R-:W0:Y:S01]  /*1300*/  FRND.FLOOR R15, R18 ;  /* 0x00000012000f7307 */ /* 0x000e220000205000 */
[----:B------:R-:W-:-:S11]  /*1310*/  IMAD.MOV.U32 R19, RZ, RZ, R21 ;  /* 0x000000ffff137224 */ /* 0x000fd600078e0015 */
[----:B------:R-:W-:Y:S02]  /*1320*/  @!P2 FSETP.NEU.AND P4, PT, |R23|, 1, PT ;  /* 0x3f8000001700a80b */ /* 0x000fe40003f8d200 */
[----:B0-----:R-:W-:Y:S02]  /*1330*/  @!P2 FSETP.NEU.AND P1, PT, R18, R15, PT ;  /* 0x0000000f1200a20b */ /* 0x001fe40003f2d000 */
[----:B------:R-:W-:-:S04]  /*1340*/  @!P2 FSEL R12, R21, -R21, P4 ;  /* 0x80000015150ca208 */ /* 0x000fc80002000000 */
[----:B------:R-:W-:-:S07]  /*1350*/  @!P2 FSEL R19, R12, +QNAN , !P1 ;  /* 0x7fffffff0c13a808 */ /* 0x000fce0004800000 */
.L_x_8:
[----:B------:R-:W-:Y:S05]  /*1360*/  BSYNC.RECONVERGENT B1 ;  /* 0x0000000000017941 */ /* 0x000fea0003800200 */
.L_x_7:
[----:B------:R-:W0:Y:S01]  /*1370*/  MUFU.RCP R18, R19 ;  /* 0x0000001300127308 */ /* 0x000e220000001000 */
[----:B-----5:R-:W-:Y:S01]  /*1380*/  FMUL R12, R20, R16 ;  /* 0x00000010140c7220 */ /* 0x020fe20000400000 */
[----:B------:R-:W-:Y:S06]  /*1390*/  BSSY.RECONVERGENT B1, `(.L_x_9) ;  /* 0x000000c000017945 */ /* 0x000fec0003800200 */
[----:B------:R-:W1:Y:S01]  /*13a0*/  FCHK P1, R12, R19 ;  /* 0x000000130c007302 */ /* 0x000e620000020000 */
[----:B0-----:R-:W-:-:S04]  /*13b0*/  FFMA R15, R18, -R19, 1 ;  /* 0x3f800000120f7423 */ /* 0x001fc80000000813 */
[----:B------:R-:W-:-:S04]  /*13c0*/  FFMA R15, R18, R15, R18 ;  /* 0x0000000f120f7223 */ /* 0x000fc80000000012 */
[----:B------:R-:W-:-:S04]  /*13d0*/  FFMA R16, R12, R15, RZ ;  /* 0x0000000f0c107223 */ /* 0x000fc800000000ff */
[----:B------:R-:W-:-:S04]  /*13e0*/  FFMA R18, R16, -R19, R12 ;  /* 0x8000001310127223 */ /* 0x000fc8000000000c */
[----:B------:R-:W-:Y:S01]  /*13f0*/  FFMA R15, R15, R18, R16 ;  /* 0x000000120f0f7223 */ /* 0x000fe20000000010 */
[----:B-1----:R-:W-:Y:S06]  /*1400*/  @!P1 BRA `(.L_x_10) ;  /* 0x0000000000109947 */ /* 0x002fec0003800000 */
[----:B------:R-:W-:Y:S02]  /*1410*/  MOV R15, R19 ;  /* 0x00000013000f7202 */ /* 0x000fe40000000f00 */
[----:B------:R-:W-:-:S07]  /*1420*/  MOV R16, 0x1440 ;  /* 0x0000144000107802 */ /* 0x000fce0000000f00 */
[----:B------:R-:W-:Y:S05]  /*1430*/  CALL.REL.NOINC `($__internal_0_$__cuda_sm3x_div_rn_noftz_f32_slowpath) ;  /* 0x0000000400447944 */ /* 0x000fea0003c00000 */
[----:B------:R-:W-:-:S07]  /*1440*/  MOV R15, R12 ;  /* 0x0000000c000f7202 */ /* 0x000fce0000000f00 */
.L_x_10:
[----:B------:R-:W-:Y:S05]  /*1450*/  BSYNC.RECONVERGENT B1 ;  /* 0x0000000000017941 */ /* 0x000fea0003800200 */
.L_x_9:
[----:B------:R-:W0:Y:S01]  /*1460*/  LDC R19, c[0x0][0x3c4] ;  /* 0x0000f100ff137b82 */ /* 0x000e220000000800 */
[----:B------:R-:W-:Y:S01]  /*1470*/  HFMA2 R23, -RZ, RZ, 0.64013671875, -15.109375 ;  /* 0x391fcb8eff177431 */ /* 0x000fe200000001ff */
[----:B------:R-:W-:Y:S01]  /*1480*/  BSSY.RECONVERGENT B1, `(.L_x_11) ;  /* 0x0000031000017945 */ /* 0x000fe20003800200 */
[----:B------:R-:W-:Y:S01]  /*1490*/  FADD R2, R15, R2 ;  /* 0x000000020f027221 */ /* 0x000fe20000000000 */
[----:B0-----:R-:W-:Y:S01]  /*14a0*/  FMUL R12, R17, R19 ;  /* 0x00000013110c7220 */ /* 0x001fe20000400000 */
[----:B------:R-:W-:-:S03]  /*14b0*/  FSETP.EQ.OR P0, PT, R19, RZ, !P0 ;  /* 0x000000ff1300720b */ /* 0x000fc60004702400 */
[----:B------:R-:W0:Y:S01]  /*14c0*/  FRND R21, R12 ;  /* 0x0000000c00157307 */ /* 0x000e220000201000 */
[----:B------:R-:W-:Y:S01]  /*14d0*/  FFMA R17, R17, R19, -R12 ;  /* 0x0000001311117223 */ /* 0x000fe2000000080c */
[----:B------:R-:W-:-:S03]  /*14e0*/  FSETP.GEU.AND P2, PT, R12, RZ, PT ;  /* 0x000000ff0c00720b */ /* 0x000fc60003f4e000 */
[----:B------:R-:W-:-:S03]  /*14f0*/  FFMA R17, R14, R19, R17 ;  /* 0x000000130e117223 */ /* 0x000fc60000000011 */
[----:B------:R-:W1:Y:S01]  /*1500*/  F2I.NTZ R16, R12 ;  /* 0x0000000c00107305 */ /* 0x000e620000203100 */
[----:B0-----:R-:W-:Y:S01]  /*1510*/  FADD R14, R12, -R21 ;  /* 0x800000150c0e7221 */ /* 0x001fe20000000000 */
[----:B------:R-:W-:-:S03]  /*1520*/  FSETP.GT.AND P1, PT, R21, RZ, PT ;  /* 0x000000ff1500720b */ /* 0x000fc60003f24000 */
[----:B------:R-:W-:Y:S01]  /*1530*/  FADD R14, R17, R14 ;  /* 0x0000000e110e7221 */ /* 0x000fe20000000000 */
[----:B------:R-:W-:Y:S02]  /*1540*/  SEL R21, RZ, 0x83000000, P1 ;  /* 0x83000000ff157807 */ /* 0x000fe40000800000 */
[----:B------:R-:W-:Y:S01]  /*1550*/  FSETP.GT.AND P1, PT, |R12|, 152, PT ;  /* 0x431800000c00780b */ /* 0x000fe20003f24200 */
[----:B------:R-:W-:Y:S01]  /*1560*/  FFMA R17, R14, R23, 0.0013391353422775864601 ;  /* 0x3aaf85ed0e117423 */ /* 0x000fe20000000017 */
[----:B-1----:R-:W-:Y:S01]  /*1570*/  LEA R16, R16, -R21, 0x17 ;  /* 0x8000001510107211 */ /* 0x002fe200078eb8ff */
[----:B------:R-:W-:Y:S01]  /*1580*/  VIADD R18, R21, 0x7f000000 ;  /* 0x7f00000015127836 */ /* 0x000fe20000000000 */
[----:B------:R-:W-:Y:S01]  /*1590*/  MOV R12, 0x3f800000 ;  /* 0x3f800000000c7802 */ /* 0x000fe20000000f00 */
[----:B------:R-:W-:-:S04]  /*15a0*/  FFMA R17, R14, R17, 0.0096188392490148544312 ;  /* 0x3c1d98560e117423 */ /* 0x000fc80000000011 */
[----:B------:R-:W-:-:S04]  /*15b0*/  FFMA R17, R14, R17, 0.055503588169813156128 ;  /* 0x3d6357bb0e117423 */ /* 0x000fc80000000011 */
[----:B------:R-:W-:-:S04]  /*15c0*/  FFMA R17, R14, R17, 0.24022644758224487305 ;  /* 0x3e75fdec0e117423 */ /* 0x000fc80000000011 */
[----:B------:R-:W-:-:S04]  /*15d0*/  FFMA R17, R14, R17, 0.69314718246459960938 ;  /* 0x3f3172180e117423 */ /* 0x000fc80000000011 */
[----:B------:R-:W-:-:S04]  /*15e0*/  FFMA R17, R14, R17, 1 ;  /* 0x3f8000000e117423 */ /* 0x000fc80000000011 */
[----:B------:R-:W-:-:S04]  /*15f0*/  FMUL R17, R17, R18 ;  /* 0x0000001211117220 */ /* 0x000fc80000400000 */
[----:B------:R-:W-:Y:S01]  /*1600*/  FMUL R16, R17, R16 ;  /* 0x0000001011107220 */ /* 0x000fe20000400000 */
[----:B------:R-:W-:Y:S01]  /*1610*/  @P1 FSEL R16, RZ, +INF , !P2 ;  /* 0x7f800000ff101808 */ /* 0x000fe20005000000 */
[----:B------:R-:W-:Y:S06]  /*1620*/  @P0 BRA `(.L_x_12) ;  /* 0x0000000000580947 */ /* 0x000fec0003800000 */
[----:B------:R-:W-:-:S04]  /*1630*/  FSETP.NAN.AND P0, PT, |R19|, |R19|, PT ;  /* 0x400000131300720b */ /* 0x000fc80003f08200 */
[----:B------:R-:W-:-:S13]  /*1640*/  FSETP.NUM.AND P0, PT, |R26|, |R26|, !P0 ;  /* 0x4000001a1a00720b */ /* 0x000fda0004707200 */
[----:B------:R-:W-:Y:S01]  /*1650*/  @!P0 FADD R12, R26, R19 ;  /* 0x000000131a0c8221 */ /* 0x000fe20000000000 */
[----:B------:R-:W-:Y:S06]  /*1660*/  @!P0 BRA `(.L_x_12) ;  /* 0x0000000000488947 */ /* 0x000fec0003800000 */
[----:B------:R-:W-:-:S04]  /*1670*/  FSETP.NEU.AND P0, PT, |R26|, +INF , PT ;  /* 0x7f8000001a00780b */ /* 0x000fc80003f0d200 */
[----:B------:R-:W-:-:S04]  /*1680*/  FSETP.NEU.AND P0, PT, R26, RZ, P0 ;  /* 0x000000ff1a00720b */ /* 0x000fc8000070d000 */
[----:B------:R-:W-:Y:S02]  /*1690*/  FSETP.GEU.OR P1, PT, R19, RZ, P0 ;  /* 0x000000ff1300720b */ /* 0x000fe4000072e400 */
[----:B------:R-:W-:-:S07]  /*16a0*/  FSETP.NEU.AND P2, PT, |R8|, 1, !P0 ;  /* 0x3f8000000800780b */ /* 0x000fce000474d200 */
[----:B------:R-:W-:-:S05]  /*16b0*/  @!P0 FADD R14, R26, R26 ;  /* 0x0000001a1a0e8221 */ /* 0x000fca0000000000 */
        /* <DEDUP_REMOVED lines=8> */
[----:B------:R-:W-:-:S12]  /*1740*/  IMAD.MOV.U32 R12, RZ, RZ, R16 ;  /* 0x000000ffff0c7224 */ /* 0x000fd800078e0010 */
[----:B------:R-:W-:Y:S02]  /*1750*/  @!P1 FSETP.NEU.AND P2, PT, |R8|, 1, PT ;  /* 0x3f8000000800980b */ /* 0x000fe40003f4d200 */
[----:B------:R-:W-:Y:S02]  /*1760*/  @!P1 FSETP.NEU.AND P0, PT, R6, R19, PT ;  /* 0x000000130600920b */ /* 0x000fe40003f0d000 */
[----:B------:R-:W-:-:S04]  /*1770*/  @!P1 FSEL R14, R16, -R16, P2 ;  /* 0x80000010100e9208 */ /* 0x000fc80001000000 */
[----:B------:R-:W-:-:S07]  /*1780*/  @!P1 FSEL R12, R14, +QNAN , !P0 ;  /* 0x7fffffff0e0c9808 */ /* 0x000fce0004000000 */
.L_x_12:
[----:B------:R-:W-:Y:S05]  /*1790*/  BSYNC.RECONVERGENT B1 ;  /* 0x0000000000017941 */ /* 0x000fea0003800200 */
.L_x_11:
[----:B------:R-:W-:Y:S01]  /*17a0*/  FFMA R5, R20, R12, R5 ;  /* 0x0000000c14057223 */ /* 0x000fe20000000005 */
[----:B------:R-:W-:Y:S06]  /*17b0*/  @!P3 BRA `(.L_x_13) ;  /* 0xffffffe800a4b947 */ /* 0x000fec000383ffff */
.L_x_1:
[----:B------:R-:W-:Y:S05]  /*17c0*/  BSYNC.RECONVERGENT B0 ;  /* 0x0000000000007941 */ /* 0x000fea0003800200 */
.L_x_0:
[----:B------:R-:W0:Y:S01]  /*17d0*/  LDC.64 R6, c[0x0][0x3a0] ;  /* 0x0000e800ff067b82 */ /* 0x000e220000000a00 */
[----:B------:R-:W1:Y:S02]  /*17e0*/  LDCU UR6, c[0x0][0x3c0] ;  /* 0x00007800ff0677ac */ /* 0x000e640008000800 */
[----:B-1----:R-:W-:-:S04]  /*17f0*/  IMAD R3, R3, UR6, R4 ;  /* 0x0000000603037c24 */ /* 0x002fc8000f8e0204 */
[----:B0-----:R-:W-:-:S06]  /*1800*/  IMAD.WIDE R6, R3, 0x4, R6 ;  /* 0x0000000403067825 */ /* 0x001fcc00078e0206 */
[----:B------:R-:W2:Y:S01]  /*1810*/  LDG.E R7, desc[UR4][R6.64] ;  /* 0x0000000406077981 */ /* 0x000ea2000c1e1900 */
[----:B------:R-:W0:Y:S01]  /*1820*/  MUFU.RCP R0, R5 ;  /* 0x0000000500007308 */ /* 0x000e220000001000 */
[----:B------:R-:W-:Y:S01]  /*1830*/  BSSY.RECONVERGENT B0, `(.L_x_14) ;  /* 0x000000d000007945 */ /* 0x000fe20003800200 */
[----:B0-----:R-:W-:-:S04]  /*1840*/  FFMA R9, R0, -R5, 1 ;  /* 0x3f80000000097423 */ /* 0x001fc80000000805 */
[----:B------:R-:W-:Y:S01]  /*1850*/  FFMA R9, R0, R9, R0 ;  /* 0x0000000900097223 */ /* 0x000fe20000000000 */
[----:B--2---:R-:W-:-:S04]  /*1860*/  FMUL R12, R7, R2 ;  /* 0x00000002070c7220 */ /* 0x004fc80000400000 */
[----:B------:R-:W0:Y:S01]  /*1870*/  FCHK P0, R12, R5 ;  /* 0x000000050c007302 */ /* 0x000e220000000000 */
[----:B------:R-:W-:-:S04]  /*1880*/  FFMA R0, R12, R9, RZ ;  /* 0x000000090c007223 */ /* 0x000fc800000000ff */
[----:B------:R-:W-:-:S04]  /*1890*/  FFMA R2, R0, -R5, R12 ;  /* 0x8000000500027223 */ /* 0x000fc8000000000c */
[----:B------:R-:W-:Y:S01]  /*18a0*/  FFMA R9, R9, R2, R0 ;  /* 0x0000000209097223 */ /* 0x000fe20000000000 */
[----:B0-----:R-:W-:Y:S06]  /*18b0*/  @!P0 BRA `(.L_x_15) ;  /* 0x0000000000108947 */ /* 0x001fec0003800000 */
[----:B------:R-:W-:Y:S02]  /*18c0*/  MOV R15, R5 ;  /* 0x00000005000f7202 */ /* 0x000fe40000000f00 */
[----:B------:R-:W-:-:S07]  /*18d0*/  MOV R16, 0x18f0 ;  /* 0x000018f000107802 */ /* 0x000fce0000000f00 */
[----:B------:R-:W-:Y:S05]  /*18e0*/  CALL.REL.NOINC `($__internal_0_$__cuda_sm3x_div_rn_noftz_f32_slowpath) ;  /* 0x0000000000187944 */ /* 0x000fea0003c00000 */
[----:B------:R-:W-:-:S07]  /*18f0*/  MOV R9, R12 ;  /* 0x0000000c00097202 */ /* 0x000fce0000000f00 */
.L_x_15:
[----:B------:R-:W-:Y:S05]  /*1900*/  BSYNC.RECONVERGENT B0 ;  /* 0x0000000000007941 */ /* 0x000fea0003800200 */
.L_x_14:
[----:B------:R-:W0:Y:S02]  /*1910*/  LDC.64 R4, c[0x0][0x3a8] ;  /* 0x0000ea00ff047b82 */ /* 0x000e240000000a00 */
[----:B0-----:R-:W-:-:S05]  /*1920*/  IMAD.WIDE R2, R3, 0x4, R4 ;  /* 0x0000000403027825 */ /* 0x001fca00078e0204 */
[----:B------:R-:W-:Y:S01]  /*1930*/  STG.E desc[UR4][R2.64], R9 ;  /* 0x0000000902007986 */ /* 0x000fe2000c101904 */
[----:B------:R-:W-:Y:S05]  /*1940*/  EXIT ;  /* 0x000000000000794d */ /* 0x000fea0003800000 */
        .weak           $__internal_0_$__cuda_sm3x_div_rn_noftz_f32_slowpath
        .type           $__internal_0_$__cuda_sm3x_div_rn_noftz_f32_slowpath,@function
        .size           $__internal_0_$__cuda_sm3x_div_rn_noftz_f32_slowpath,(.L_x_86 - $__internal_0_$__cuda_sm3x_div_rn_noftz_f32_slowpath)
$__internal_0_$__cuda_sm3x_div_rn_noftz_f32_slowpath:
[----:B------:R-:W-:Y:S01]  /*1950*/  SHF.R.U32.HI R19, RZ, 0x17, R15 ;  /* 0x00000017ff137819 */ /* 0x000fe2000001160f */
[----:B------:R-:W-:Y:S01]  /*1960*/  BSSY.RECONVERGENT B2, `(.L_x_16) ;  /* 0x0000062000027945 */ /* 0x000fe20003800200 */
[----:B------:R-:W-:Y:S02]  /*1970*/  SHF.R.U32.HI R18, RZ, 0x17, R12 ;  /* 0x00000017ff127819 */ /* 0x000fe4000001160c */
[----:B------:R-:W-:Y:S02]  /*1980*/  LOP3.LUT R19, R19, 0xff, RZ, 0xc0, !PT ;  /* 0x000000ff13137812 */ /* 0x000fe400078ec0ff */
[----:B------:R-:W-:Y:S02]  /*1990*/  LOP3.LUT R21, R18, 0xff, RZ, 0xc0, !PT ;  /* 0x000000ff12157812 */ /* 0x000fe400078ec0ff */
[----:B------:R-:W-:-:S03]  /*19a0*/  IADD3 R23, PT, PT, R19, -0x1, RZ ;  /* 0xffffffff13177810 */ /* 0x000fc60007ffe0ff */
[----:B------:R-:W-:Y:S01]  /*19b0*/  VIADD R22, R21, 0xffffffff ;  /* 0xffffffff15167836 */ /* 0x000fe20000000000 */
[----:B------:R-:W-:-:S04]  /*19c0*/  ISETP.GT.U32.AND P1, PT, R23, 0xfd, PT ;  /* 0x000000fd1700780c */ /* 0x000fc80003f24070 */
[----:B------:R-:W-:-:S13]  /*19d0*/  ISETP.GT.U32.OR P1, PT, R22, 0xfd, P1 ;  /* 0x000000fd1600780c */ /* 0x000fda0000f24470 */
[----:B------:R-:W-:Y:S01]  /*19e0*/  @!P1 MOV R18, RZ ;  /* 0x000000ff00129202 */ /* 0x000fe20000000f00 */
[----:B------:R-:W-:Y:S06]  /*19f0*/  @!P1 BRA `(.L_x_17) ;  /* 0x00000000005c9947 */ /* 0x000fec0003800000 */
[----:B------:R-:W-:Y:S02]  /*1a00*/  FSETP.GTU.FTZ.AND P1, PT, |R12|, +INF , PT ;  /* 0x7f8000000c00780b */ /* 0x000fe40003f3c200 */
[----:B------:R-:W-:-:S04]  /*1a10*/  FSETP.GTU.FTZ.AND P2, PT, |R15|, +INF , PT ;  /* 0x7f8000000f00780b */ /* 0x000fc80003f5c200 */
[----:B------:R-:W-:-:S13]  /*1a20*/  PLOP3.LUT P1, PT, P1, P2, PT, 0xf8, 0x8f ;  /* 0x00000000008f781c */ /* 0x000fda0000f25f70 */
[----:B------:R-:W-:Y:S05]  /*1a30*/  @P1 BRA `(.L_x_18) ;  /* 0x00000004004c1947 */ /* 0x000fea0003800000 */
[----:B------:R-:W-:-:S13]  /*1a40*/  LOP3.LUT P1, RZ, R15, 0x7fffffff, R12, 0xc8, !PT ;  /* 0x7fffffff0fff7812 */ /* 0x000fda000782c80c */
[----:B------:R-:W-:Y:S05]  /*1a50*/  @!P1 BRA `(.L_x_19) ;  /* 0x00000004003c9947 */ /* 0x000fea0003800000 */
[C---:B------:R-:W-:Y:S02]  /*1a60*/  FSETP.NEU.FTZ.AND P4, PT, |R12|.reuse, +INF , PT ;  /* 0x7f8000000c00780b */ /* 0x040fe40003f9d200 */
[----:B------:R-:W-:Y:S02]  /*1a70*/  FSETP.NEU.FTZ.AND P2, PT, |R15|, +INF , PT ;  /* 0x7f8000000f00780b */ /* 0x000fe40003f5d200 */
[----:B------:R-:W-:-:S11]  /*1a80*/  FSETP.NEU.FTZ.AND P1, PT, |R12|, +INF , PT ;  /* 0x7f8000000c00780b */ /* 0x000fd60003f3d200 */
[----:B------:R-:W-:Y:S05]  /*1a90*/  @!P2 BRA !P4, `(.L_x_19) ;  /* 0x00000004002ca947 */ /* 0x000fea0006000000 */
[----:B------:R-:W-:-:S04]  /*1aa0*/  LOP3.LUT P4, RZ, R12, 0x7fffffff, RZ, 0xc0, !PT ;  /* 0x7fffffff0cff7812 */ /* 0x000fc8000788c0ff */
[----:B------:R-:W-:-:S13]  /*1ab0*/  PLOP3.LUT P2, PT, P2, P4, PT, 0x2f, 0xf2 ;  /* 0x0000000000f2781c */ /* 0x000fda0001748577 */
[----:B------:R-:W-:Y:S05]  /*1ac0*/  @P2 BRA `(.L_x_20) ;  /* 0x0000000400182947 */ /* 0x000fea0003800000 */
[----:B------:R-:W-:-:S04]  /*1ad0*/  LOP3.LUT P2, RZ, R15, 0x7fffffff, RZ, 0xc0, !PT ;  /* 0x7fffffff0fff7812 */ /* 0x000fc8000784c0ff */
[----:B------:R-:W-:-:S13]  /*1ae0*/  PLOP3.LUT P1, PT, P1, P2, PT, 0x2f, 0xf2 ;  /* 0x0000000000f2781c */ /* 0x000fda0000f24577 */
[----:B------:R-:W-:Y:S05]  /*1af0*/  @P1 BRA `(.L_x_21) ;  /* 0x0000000400001947 */ /* 0x000fea0003800000 */
[----:B------:R-:W-:Y:S02]  /*1b00*/  ISETP.GE.AND P1, PT, R22, RZ, PT ;  /* 0x000000ff1600720c */ /* 0x000fe40003f26270 */
[----:B------:R-:W-:-:S11]  /*1b10*/  ISETP.GE.AND P2, PT, R23, RZ, PT ;  /* 0x000000ff1700720c */ /* 0x000fd60003f46270 */
[----:B------:R-:W-:Y:S01]  /*1b20*/  @P1 MOV R18, RZ ;  /* 0x000000ff00121202 */ /* 0x000fe20000000f00 */
[----:B------:R-:W-:Y:S01]  /*1b30*/  @!P1 FFMA R12, R12, 1.84467440737095516160e+19, RZ ;  /* 0x5f8000000c0c9823 */ /* 0x000fe200000000ff */
[----:B------:R-:W-:Y:S01]  /*1b40*/  @!P1 MOV R18, 0xffffffc0 ;  /* 0xffffffc000129802 */ /* 0x000fe20000000f00 */
[----:B------:R-:W-:-:S04]  /*1b50*/  @!P2 FFMA R15, R15, 1.84467440737095516160e+19, RZ ;  /* 0x5f8000000f0fa823 */ /* 0x000fc800000000ff */
[----:B------:R-:W-:-:S07]  /*1b60*/  @!P2 VIADD R18, R18, 0x40 ;  /* 0x000000401212a836 */ /* 0x000fce0000000000 */
.L_x_17:
[----:B------:R-:W-:Y:S01]  /*1b70*/  LEA R22, R19, 0xc0800000, 0x17 ;  /* 0xc080000013167811 */ /* 0x000fe200078eb8ff */
[----:B------:R-:W-:Y:S01]  /*1b80*/  BSSY.RECONVERGENT B3, `(.L_x_22) ;  /* 0x0000036000037945 */ /* 0x000fe20003800200 */
[----:B------:R-:W-:Y:S02]  /*1b90*/  IADD3 R21, PT, PT, R21, -0x7f, RZ ;  /* 0xffffff8115157810 */ /* 0x000fe40007ffe0ff */
[----:B------:R-:W-:-:S03]  /*1ba0*/  IADD3 R22, PT, PT, -R22, R15, RZ ;  /* 0x0000000f16167210 */ /* 0x000fc60007ffe1ff */
[C---:B------:R-:W-:Y:S01]  /*1bb0*/  IMAD R12, R21.reuse, -0x800000, R12 ;  /* 0xff800000150c7824 */ /* 0x040fe200078e020c */
[----:B------:R-:W0:Y:S01]  /*1bc0*/  MUFU.RCP R15, R22 ;  /* 0x00000016000f7308 */ /* 0x000e220000001000 */
[----:B------:R-:W-:Y:S01]  /*1bd0*/  FADD.FTZ R23, -R22, -RZ ;  /* 0x800000ff16177221 */ /* 0x000fe20000010100 */
[----:B------:R-:W-:-:S04]  /*1be0*/  IADD3 R21, PT, PT, R21, 0x7f, -R19 ;  /* 0x0000007f15157810 */ /* 0x000fc80007ffe813 */
[----:B------:R-:W-:Y:S01]  /*1bf0*/  IADD3 R21, PT, PT, R21, R18, RZ ;  /* 0x0000001215157210 */ /* 0x000fe20007ffe0ff */
[----:B0-----:R-:W-:-:S04]  /*1c00*/  FFMA R24, R15, R23, 1 ;  /* 0x3f8000000f187423 */ /* 0x001fc80000000017 */
[----:B------:R-:W-:-:S04]  /*1c10*/  FFMA R15, R15, R24, R15 ;  /* 0x000000180f0f7223 */ /* 0x000fc8000000000f */
[----:B------:R-:W-:-:S04]  /*1c20*/  FFMA R24, R12, R15, RZ ;  /* 0x0000000f0c187223 */ /* 0x000fc800000000ff */
[----:B------:R-:W-:-:S04]  /*1c30*/  FFMA R25, R23, R24, R12 ;  /* 0x0000001817197223 */ /* 0x000fc8000000000c */
[----:B------:R-:W-:-:S04]  /*1c40*/  FFMA R24, R15, R25, R24 ;  /* 0x000000190f187223 */ /* 0x000fc80000000018 */
[----:B------:R-:W-:-:S04]  /*1c50*/  FFMA R23, R23, R24, R12 ;  /* 0x0000001817177223 */ /* 0x000fc8000000000c */
[----:B------:R-:W-:-:S05]  /*1c60*/  FFMA R12, R15, R23, R24 ;  /* 0x000000170f0c7223 */ /* 0x000fca0000000018 */
[----:B------:R-:W-:-:S04]  /*1c70*/  SHF.R.U32.HI R19, RZ, 0x17, R12 ;  /* 0x00000017ff137819 */ /* 0x000fc8000001160c */
[----:B------:R-:W-:-:S05]  /*1c80*/  LOP3.LUT R19, R19, 0xff, RZ, 0xc0, !PT ;  /* 0x000000ff13137812 */ /* 0x000fca00078ec0ff */
[----:B------:R-:W-:-:S05]  /*1c90*/  IMAD.IADD R25, R19, 0x1, R21 ;  /* 0x0000000113197824 */ /* 0x000fca00078e0215 */
[----:B------:R-:W-:-:S04]  /*1ca0*/  IADD3 R18, PT, PT, R25, -0x1, RZ ;  /* 0xffffffff19127810 */ /* 0x000fc80007ffe0ff */
[----:B------:R-:W-:-:S13]  /*1cb0*/  ISETP.GE.U32.AND P1, PT, R18, 0xfe, PT ;  /* 0x000000fe1200780c */ /* 0x000fda0003f26070 */
[----:B------:R-:W-:Y:S05]  /*1cc0*/  @!P1 BRA `(.L_x_23) ;  /* 0x0000000000809947 */ /* 0x000fea0003800000 */
[----:B------:R-:W-:-:S13]  /*1cd0*/  ISETP.GT.AND P1, PT, R25, 0xfe, PT ;  /* 0x000000fe1900780c */ /* 0x000fda0003f24270 */
[----:B------:R-:W-:Y:S05]  /*1ce0*/  @P1 BRA `(.L_x_24) ;  /* 0x00000000006c1947 */ /* 0x000fea0003800000 */
[----:B------:R-:W-:-:S13]  /*1cf0*/  ISETP.GE.AND P1, PT, R25, 0x1, PT ;  /* 0x000000011900780c */ /* 0x000fda0003f26270 */
[----:B------:R-:W-:Y:S05]  /*1d00*/  @P1 BRA `(.L_x_25) ;  /* 0x0000000000741947 */ /* 0x000fea0003800000 */
[----:B------:R-:W-:Y:S02]  /*1d10*/  ISETP.GE.AND P1, PT, R25, -0x18, PT ;  /* 0xffffffe81900780c */ /* 0x000fe40003f26270 */
[----:B------:R-:W-:-:S11]  /*1d20*/  LOP3.LUT R12, R12, 0x80000000, RZ, 0xc0, !PT ;  /* 0x800000000c0c7812 */ /* 0x000fd600078ec0ff */
[----:B------:R-:W-:Y:S05]  /*1d30*/  @!P1 BRA `(.L_x_25) ;  /* 0x0000000000689947 */ /* 0x000fea0003800000 */
[-CC-:B------:R-:W-:Y:S01]  /*1d40*/  FFMA.RZ R18, R15, R23.reuse, R24.reuse ;  /* 0x000000170f127223 */ /* 0x180fe2000000c018 */
[C---:B------:R-:W-:Y:S02]  /*1d50*/  IADD3 R22, PT, PT, R25.reuse, 0x20, RZ ;  /* 0x0000002019167810 */ /* 0x040fe40007ffe0ff */
[----:B------:R-:W-:Y:S02]  /*1d60*/  ISETP.NE.AND P4, PT, R25, RZ, PT ;  /* 0x000000ff1900720c */ /* 0x000fe40003f85270 */
[----:B------:R-:W-:Y:S01]  /*1d70*/  LOP3.LUT R19, R18, 0x7fffff, RZ, 0xc0, !PT ;  /* 0x007fffff12137812 */ /* 0x000fe200078ec0ff */
[CCC-:B------:R-:W-:Y:S01]  /*1d80*/  FFMA.RP R18, R15.reuse, R23.reuse, R24.reuse ;  /* 0x000000170f127223 */ /* 0x1c0fe20000008018 */
[----:B------:R-:W-:Y:S01]  /*1d90*/  FFMA.RM R15, R15, R23, R24 ;  /* 0x000000170f0f7223 */ /* 0x000fe20000004018 */
[----:B------:R-:W-:Y:S02]  /*1da0*/  ISETP.NE.AND P2, PT, R25, RZ, PT ;  /* 0x000000ff1900720c */ /* 0x000fe40003f45270 */
[----:B------:R-:W-:-:S02]  /*1db0*/  LOP3.LUT R19, R19, 0x800000, RZ, 0xfc, !PT ;  /* 0x0080000013137812 */ /* 0x000fc400078efcff */
[----:B------:R-:W-:Y:S02]  /*1dc0*/  IADD3 R21, PT, PT, -R25, RZ, RZ ;  /* 0x000000ff19157210 */ /* 0x000fe40007ffe1ff */
[----:B------:R-:W-:Y:S02]  /*1dd0*/  SHF.L.U32 R22, R19, R22, RZ ;  /* 0x0000001613167219 */ /* 0x000fe400000006ff */
[----:B------:R-:W-:Y:S02]  /*1de0*/  FSETP.NEU.FTZ.AND P1, PT, R18, R15, PT ;  /* 0x0000000f1200720b */ /* 0x000fe40003f3d000 */
[----:B------:R-:W-:Y:S02]  /*1df0*/  SEL R18, R21, RZ, P4 ;  /* 0x000000ff15127207 */ /* 0x000fe40002000000 */
[----:B------:R-:W-:Y:S02]  /*1e00*/  ISETP.NE.AND P2, PT, R22, RZ, P2 ;  /* 0x000000ff1600720c */ /* 0x000fe40001745270 */
[----:B------:R-:W-:-:S02]  /*1e10*/  SHF.R.U32.HI R18, RZ, R18, R19 ;  /* 0x00000012ff127219 */ /* 0x000fc40000011613 */
[----:B------:R-:W-:Y:S02]  /*1e20*/  PLOP3.LUT P1, PT, P1, P2, PT, 0xf8, 0x8f ;  /* 0x00000000008f781c */ /* 0x000fe40000f25f70 */
[----:B------:R-:W-:Y:S02]  /*1e30*/  SHF.R.U32.HI R22, RZ, 0x1, R18 ;  /* 0x00000001ff167819 */ /* 0x000fe40000011612 */
[----:B------:R-:W-:-:S04]  /*1e40*/  SEL R15, RZ, 0x1, !P1 ;  /* 0x00000001ff0f7807 */ /* 0x000fc80004800000 */
[----:B------:R-:W-:-:S04]  /*1e50*/  LOP3.LUT R15, R15, 0x1, R22, 0xf8, !PT ;  /* 0x000000010f0f7812 */ /* 0x000fc800078ef816 */
[----:B------:R-:W-:-:S05]  /*1e60*/  LOP3.LUT R15, R15, R18, RZ, 0xc0, !PT ;  /* 0x000000120f0f7212 */ /* 0x000fca00078ec0ff */
[----:B------:R-:W-:-:S05]  /*1e70*/  IMAD.IADD R15, R22, 0x1, R15 ;  /* 0x00000001160f7824 */ /* 0x000fca00078e020f */
[----:B------:R-:W-:Y:S01]  /*1e80*/  LOP3.LUT R12, R15, R12, RZ, 0xfc, !PT ;  /* 0x0000000c0f0c7212 */ /* 0x000fe200078efcff */
[----:B------:R-:W-:Y:S06]  /*1e90*/  BRA `(.L_x_25) ;  /* 0x0000000000107947 */ /* 0x000fec0003800000 */
.L_x_24:
[----:B------:R-:W-:-:S04]  /*1ea0*/  LOP3.LUT R12, R12, 0x80000000, RZ, 0xc0, !PT ;  /* 0x800000000c0c7812 */ /* 0x000fc800078ec0ff */
[----:B------:R-:W-:Y:S01]  /*1eb0*/  LOP3.LUT R12, R12, 0x7f800000, RZ, 0xfc, !PT ;  /* 0x7f8000000c0c7812 */ /* 0x000fe200078efcff */
[----:B------:R-:W-:Y:S06]  /*1ec0*/  BRA `(.L_x_25) ;  /* 0x0000000000047947 */ /* 0x000fec0003800000 */
.L_x_23:
[----:B------:R-:W-:-:S07]  /*1ed0*/  LEA R12, R21, R12, 0x17 ;  /* 0x0000000c150c7211 */ /* 0x000fce00078eb8ff */
.L_x_25:
[----:B------:R-:W-:Y:S05]  /*1ee0*/  BSYNC.RECONVERGENT B3 ;  /* 0x0000000000037941 */ /* 0x000fea0003800200 */
.L_x_22:
[----:B------:R-:W-:Y:S05]  /*1ef0*/  BRA `(.L_x_26) ;  /* 0x0000000000207947 */ /* 0x000fea0003800000 */
.L_x_21:
[----:B------:R-:W-:-:S04]  /*1f00*/  LOP3.LUT R12, R15, 0x80000000, R12, 0x48, !PT ;  /* 0x800000000f0c7812 */ /* 0x000fc800078e480c */
[----:B------:R-:W-:Y:S01]  /*1f10*/  LOP3.LUT R12, R12, 0x7f800000, RZ, 0xfc, !PT ;  /* 0x7f8000000c0c7812 */ /* 0x000fe200078efcff */
[----:B------:R-:W-:Y:S06]  /*1f20*/  BRA `(.L_x_26) ;  /* 0x0000000000147947 */ /* 0x000fec0003800000 */
.L_x_20:
[----:B------:R-:W-:Y:S01]  /*1f30*/  LOP3.LUT R12, R15, 0x80000000, R12, 0x48, !PT ;  /* 0x800000000f0c7812 */ /* 0x000fe200078e480c */
[----:B------:R-:W-:Y:S06]  /*1f40*/  BRA `(.L_x_26) ;  /* 0x00000000000c7947 */ /* 0x000fec0003800000 */
.L_x_19:
[----:B------:R-:W0:Y:S01]  /*1f50*/  MUFU.RSQ R12, -QNAN ;  /* 0xffc00000000c7908 */ /* 0x000e220000001400 */
[----:B------:R-:W-:Y:S05]  /*1f60*/  BRA `(.L_x_26) ;  /* 0x0000000000047947 */ /* 0x000fea0003800000 */
.L_x_18:
[----:B------:R-:W-:-:S07]  /*1f70*/  FADD.FTZ R12, R12, R15 ;  /* 0x0000000f0c0c7221 */ /* 0x000fce0000010000 */
.L_x_26:
[----:B------:R-:W-:Y:S05]  /*1f80*/  BSYNC.RECONVERGENT B2 ;  /* 0x0000000000027941 */ /* 0x000fea0003800200 */
.L_x_16:
[----:B------:R-:W-:Y:S01]  /*1f90*/  HFMA2 R19, -RZ, RZ, 0, 0 ;  /* 0x00000000ff137431 */ /* 0x000fe200000001ff */
[----:B------:R-:W-:-:S04]  /*1fa0*/  MOV R18, R16 ;  /* 0x0000001000127202 */ /* 0x000fc80000000f00 */
[----:B0-----:R-:W-:Y:S05]  /*1fb0*/  RET.REL.NODEC R18 `(_Z13factorCKernelPiPfS0_S0_S0_S0_iiiiif) ;  /* 0xffffffe012107950 */ /* 0x001fea0003c3ffff */
.L_x_27:
[----:B------:R-:W-:-:S00]  /*1fc0*/  BRA `(.L_x_27) ;  /* 0xfffffffc00fc7947 */ /* 0x000fc0000383ffff */
[----:B------:R-:W-:-:S00]  /*1fd0*/  NOP ;  /* 0x0000000000007918 */ /* 0x000fc00000000000 */
        /* <DEDUP_REMOVED lines=10> */
.L_x_86:


//--------------------- .text._Z13factorBKernelPiPfS0_S0_S0_S0_iiiiif --------------------------
	.section	.text._Z13factorBKernelPiPfS0_S0_S0_S0_iiiiif,"ax",@progbits
	.align	128
        .global         _Z13factorBKernelPiPfS0_S0_S0_S0_iiiiif
        .type           _Z13factorBKernelPiPfS0_S0_S0_S0_iiiiif,@function
        .size           _Z13factorBKernelPiPfS0_S0_S0_S0_iiiiif,(.L_x_87 - _Z13factorBKernelPiPfS0_S0_S0_S0_iiiiif)
        .other          _Z13factorBKernelPiPfS0_S0_S0_S0_iiiiif,@"STO_CUDA_ENTRY STV_DEFAULT"
_Z13factorBKernelPiPfS0_S0_S0_S0_iiiiif:
.text._Z13factorBKernelPiPfS0_S0_S0_S0_iiiiif:
[----:B------:R-:W-:Y:S01]  /*0000*/  LDC R1, c[0x0][0x37c] ;  /* 0x0000df00ff017b82 */ /* 0x000fe20000000800 */
[----:B------:R-:W0:Y:S07]  /*0010*/  S2R R0, SR_TID.Y ;  /* 0x0000000000007919 */ /* 0x000e2e0000002200 */
[----:B------:R-:W0:Y:S01]  /*0020*/  S2UR UR4, SR_CTAID.Y ;  /* 0x00000000000479c3 */ /* 0x000e220000002600 */
[----:B------:R-:W1:Y:S01]  /*0030*/  LDCU UR6, c[0x0][0x3b4] ;  /* 0x00007680ff0677ac */ /* 0x000e620008000800 */
[----:B------:R-:W2:Y:S06]  /*0040*/  LDCU UR7, c[0x0][0x3bc] ;  /* 0x00007780ff0777ac */ /* 0x000eac0008000800 */
[----:B------:R-:W0:Y:S08]  /*0050*/  LDC R3, c[0x0][0x364] ;  /* 0x0000d900ff037b82 */ /* 0x000e300000000800 */
[----:B------:R-:W3:Y:S01]  /*0060*/  LDC.64 R6, c[0x0][0x380] ;  /* 0x0000e000ff067b82 */ /* 0x000ee20000000a00 */
[----:B--2---:R-:W-:Y:S01]  /*0070*/  MOV R2, UR7 ;  /* 0x0000000700027c02 */ /* 0x004fe20008000f00 */
[----:B0-----:R-:W-:Y:S01]  /*0080*/  IMAD R3, R3, UR4, R0 ;  /* 0x0000000403037c24 */ /* 0x001fe2000f8e0200 */
[----:B------:R-:W0:Y:S04]  /*0090*/  LDCU.64 UR4, c[0x0][0x358] ;  /* 0x00006b00ff0477ac */ /* 0x000e280008000a00 */
[C---:B------:R-:W-:Y:S01]  /*00a0*/  IADD3 R0, PT, PT, R3.reuse, 0x1, RZ ;  /* 0x0000000103007810 */ /* 0x040fe20007ffe0ff */
[----:B---3--:R-:W-:-:S03]  /*00b0*/  IMAD.WIDE.U32 R6, R3, 0x4, R6 ;  /* 0x0000000403067825 */ /* 0x008fc600078e0006 */
[----:B-1----:R-:W-:Y:S02]  /*00c0*/  ISETP.GE.AND P0, PT, R0, UR6, PT ;  /* 0x0000000600007c0c */ /* 0x002fe4000bf06270 */
[----:B0-----:R-:W2:Y:S11]  /*00d0*/  LDG.E R0, desc[UR4][R6.64] ;  /* 0x0000000406007981 */ /* 0x001eb6000c1e1900 */
[----:B------:R-:W3:Y:S01]  /*00e0*/  @!P0 LDG.E R2, desc[UR4][R6.64+0x4] ;  /* 0x0000040406028981 */ /* 0x000ee2000c1e1900 */
[----:B------:R-:W0:Y:S01]  /*00f0*/  S2UR UR6, SR_CTAID.X ;  /* 0x00000000000679c3 */ /* 0x000e220000002500 */
[----:B------:R-:W-:Y:S01]  /*0100*/  BSSY.RECONVERGENT B0, `(.L_x_28) ;  /* 0x000017d000007945 */ /* 0x000fe20003800200 */
[----:B------:R-:W0:Y:S06]  /*0110*/  S2R R5, SR_TID.X ;  /* 0x0000000000057919 */ /* 0x000e2c0000002100 */
[----:B------:R-:W0:Y:S02]  /*0120*/  LDC R4, c[0x0][0x360] ;  /* 0x0000d800ff047b82 */ /* 0x000e240000000800 */
[----:B0-----:R-:W-:-:S02]  /*0130*/  IMAD R4, R4, UR6, R5 ;  /* 0x0000000604047c24 */ /* 0x001fc4000f8e0205 */
[----:B--2---:R-:W-:Y:S02]  /*0140*/  VIADD R11, R0, 0x2 ;  /* 0x00000002000b7836 */ /* 0x004fe40000000000 */
[----:B------:R-:W-:-:S03]  /*0150*/  HFMA2 R0, -RZ, RZ, 1.875, 0 ;  /* 0x3f800000ff007431 */ /* 0x000fc600000001ff */
[----:B---3--:R-:W-:-:S13]  /*0160*/  ISETP.GE.AND P0, PT, R11, R2, PT ;  /* 0x000000020b00720c */ /* 0x008fda0003f06270 */
[----:B------:R-:W-:Y:S05]  /*0170*/  @P0 BRA `(.L_x_29) ;  /* 0x0000001400d40947 */ /* 0x000fea0003800000 */
[----:B------:R-:W0:Y:S01]  /*0180*/  LDC.64 R14, c[0x0][0x3c0] ;  /* 0x0000f000ff0e7b82 */ /* 0x000e220000000a00 */
[----:B------:R-:W-:Y:S01]  /*0190*/  BSSY.RECONVERGENT B1, `(.L_x_30) ;  /* 0x0000163000017945 */ /* 0x000fe20003800200 */
        /* <DEDUP_REMOVED lines=9> */
[----:B------:R-:W-:Y:S01]  /*0230*/  FADD R7, -R0, R15 ;  /* 0x0000000f00077221 */ /* 0x000fe20000000100 */
[----:B------:R-:W-:-:S07]  /*0240*/  IMAD.MOV.U32 R0, RZ, RZ, 0x3dcccccd ;  /* 0x3dcccccdff007424 */ /* 0x000fce00078e00ff */
.L_x_42:
[----:B------:R-:W0:Y:S08]  /*0250*/  LDC.64 R16, c[0x0][0x388] ;  /* 0x0000e200ff107b82 */ /* 0x000e300000000a00 */
[----:B------:R-:W1:Y:S01]  /*0260*/  LDC R15, c[0x0][0x3c0] ;  /* 0x0000f000ff0f7b82 */ /* 0x000e620000000800 */
[----:B0-----:R-:W-:-:S05]  /*0270*/  IMAD.WIDE R16, R11, 0x4, R16 ;  /* 0x000000040b107825 */ /* 0x001fca00078e0210 */
[----:B------:R-:W2:Y:S04]  /*0280*/  LDG.E R12, desc[UR4][R16.64+-0x8] ;  /* 0xfffff804100c7981 */ /* 0x000ea8000c1e1900 */
[----:B------:R-:W3:Y:S01]  /*0290*/  LDG.E R14, desc[UR4][R16.64+-0x4] ;  /* 0xfffffc04100e7981 */ /* 0x000ee2000c1e1900 */
[----:B-1----:R-:W-:Y:S02]  /*02a0*/  ISETP.GE.AND P0, PT, R15, 0x1, PT ;  /* 0x000000010f00780c */ /* 0x002fe40003f06270 */
[----:B------:R-:W-:Y:S02]  /*02b0*/  IADD3 R11, PT, PT, R11, 0x3, RZ ;  /* 0x000000030b0b7810 */ /* 0x000fe40007ffe0ff */
[----:B------:R-:W-:Y:S02]  /*02c0*/  MOV R26, RZ ;  /* 0x000000ff001a7202 */ /* 0x000fe40000000f00 */
[----:B------:R-:W-:Y:S01]  /*02d0*/  ISETP.GE.AND P3, PT, R11, R2, PT ;  /* 0x000000020b00720c */ /* 0x000fe20003f66270 */
[----:B--2---:R-:W0:Y:S08]  /*02e0*/  F2I.TRUNC.NTZ R12, R12 ;  /* 0x0000000c000c7305 */ /* 0x004e30000020f100 */
[----:B---3--:R-:W1:Y:S01]  /*02f0*/  F2I.TRUNC.NTZ R14, R14 ;  /* 0x0000000e000e7305 */ /* 0x008e62000020f100 */
[----:B------:R-:W-:Y:S05]  /*0300*/  @!P0 BRA `(.L_x_31) ;  /* 0x0000000800788947 */ /* 0x000fea0003800000 */
[----:B------:R-:W-:Y:S01]  /*0310*/  ISETP.GE.U32.AND P0, PT, R15, 0x8, PT ;  /* 0x000000080f00780c */ /* 0x000fe20003f06070 */
[-C--:B-1----:R-:W-:Y:S01]  /*0320*/  IMAD R25, R14, R15.reuse, RZ ;  /* 0x0000000f0e197224 */ /* 0x082fe200078e02ff */
[----:B------:R-:W-:Y:S01]  /*0330*/  CS2R R26, SRZ ;  /* 0x00000000001a7805 */ /* 0x000fe2000001ff00 */
[----:B0-----:R-:W-:-:S10]  /*0340*/  IMAD R19, R12, R15, RZ ;  /* 0x0000000f0c137224 */ /* 0x001fd400078e02ff */
[----:B------:R-:W-:Y:S05]  /*0350*/  @!P0 BRA `(.L_x_32) ;  /* 0x0000000000f88947 */ /* 0x000fea0003800000 */
[----:B------:R-:W0:Y:S01]  /*0360*/  LDCU.64 UR6, c[0x0][0x398] ;  /* 0x00007300ff0677ac */ /* 0x000e220008000a00 */
[----:B------:R-:W-:Y:S02]  /*0370*/  IMAD.MOV.U32 R27, RZ, RZ, R19 ;  /* 0x000000ffff1b7224 */ /* 0x000fe400078e0013 */
[----:B------:R-:W-:Y:S01]  /*0380*/  HFMA2 R26, -RZ, RZ, 0, 0 ;  /* 0x00000000ff1a7431 */ /* 0x000fe200000001ff */
[----:B------:R-:W-:Y:S02]  /*0390*/  IADD3 R24, PT, PT, -R10, RZ, RZ ;  /* 0x000000ff0a187210 */ /* 0x000fe40007ffe1ff */
[----:B0-----:R-:W-:-:S04]  /*03a0*/  LEA R18, P0, R6, UR6, 0x2 ;  /* 0x0000000606127c11 */ /* 0x001fc8000f8010ff */
[----:B------:R-:W-:Y:S02]  /*03b0*/  IADD3 R18, P1, PT, R18, 0x10, RZ ;  /* 0x0000001012127810 */ /* 0x000fe40007f3e0ff */
[----:B------:R-:W-:-:S05]  /*03c0*/  LEA.HI.X R19, R6, UR7, RZ, 0x2, P0 ;  /* 0x0000000706137c11 */ /* 0x000fca00080f14ff */
[----:B------:R-:W-:-:S07]  /*03d0*/  IMAD.X R19, RZ, RZ, R19, P1 ;  /* 0x000000ffff137224 */ /* 0x000fce00008e0613 */
.L_x_33:
[----:B------:R-:W0:Y:S01]  /*03e0*/  LDC.64 R22, c[0x0][0x390] ;  /* 0x0000e400ff167b82 */ /* 0x000e220000000a00 */
[----:B------:R-:W-:Y:S02]  /*03f0*/  MOV R20, R18 ;  /* 0x0000001200147202 */ /* 0x000fe40000000f00 */
[----:B------:R-:W-:-:S05]  /*0400*/  MOV R21, R19 ;  /* 0x0000001300157202 */ /* 0x000fca0000000f00 */
[----:B------:R-:W2:Y:S01]  /*0410*/  LDG.E R30, desc[UR4][R20.64+-0x10] ;  /* 0xfffff004141e7981 */ /* 0x000ea2000c1e1900 */
[----:B------:R-:W1:Y:S03]  /*0420*/  LDC.64 R18, c[0x0][0x3a0] ;  /* 0x0000e800ff127b82 */ /* 0x000e660000000a00 */
[----:B------:R-:W3:Y:S04]  /*0430*/  LDG.E R34, desc[UR4][R20.64+-0xc] ;  /* 0xfffff40414227981 */ /* 0x000ee8000c1e1900 */
[----:B------:R-:W4:Y:S01]  /*0440*/  LDG.E R36, desc[UR4][R20.64+0x4] ;  /* 0x0000040414247981 */ /* 0x000f22000c1e1900 */
[----:B0-----:R-:W-:-:S05]  /*0450*/  IMAD.WIDE R22, R25, 0x4, R22 ;  /* 0x0000000419167825 */ /* 0x001fca00078e0216 */
[----:B------:R-:W2:Y:S01]  /*0460*/  LDG.E R29, desc[UR4][R22.64] ;  /* 0x00000004161d7981 */ /* 0x000ea2000c1e1900 */
[----:B-1----:R-:W-:-:S03]  /*0470*/  IMAD.WIDE R18, R27, 0x4, R18 ;  /* 0x000000041b127825 */ /* 0x002fc600078e0212 */
[----:B------:R-:W3:Y:S04]  /*0480*/  LDG.E R33, desc[UR4][R22.64+0x4] ;  /* 0x0000040416217981 */ /* 0x000ee8000c1e1900 */
[----:B------:R-:W5:Y:S04]  /*0490*/  LDG.E R32, desc[UR4][R18.64] ;  /* 0x0000000412207981 */ /* 0x000f68000c1e1900 */
[----:B------:R-:W4:Y:S04]  /*04a0*/  LDG.E R28, desc[UR4][R18.64+0x4] ;  /* 0x00000404121c7981 */ /* 0x000f28000c1e1900 */
[----:B------:R-:W4:Y:S04]  /*04b0*/  LDG.E R37, desc[UR4][R18.64+0x10] ;  /* 0x0000100412257981 */ /* 0x000f28000c1e1900 */
[----:B------:R-:W4:Y:S01]  /*04c0*/  LDG.E R35, desc[UR4][R18.64+0x1c] ;  /* 0x00001c0412237981 */ /* 0x000f22000c1e1900 */
[----:B--2---:R-:W-:-:S03]  /*04d0*/  FMUL R31, R29, R30 ;  /* 0x0000001e1d1f7220 */ /* 0x004fc60000400000 */
[----:B------:R-:W2:Y:S04]  /*04e0*/  LDG.E R30, desc[UR4][R20.64+-0x8] ;  /* 0xfffff804141e7981 */ /* 0x000ea8000c1e1900 */
[----:B------:R-:W2:Y:S01]  /*04f0*/  LDG.E R29, desc[UR4][R22.64+0x8] ;  /* 0x00000804161d7981 */ /* 0x000ea2000c1e1900 */
[----:B---3--:R-:W-:Y:S01]  /*0500*/  FMUL R34, R33, R34 ;  /* 0x0000002221227220 */ /* 0x008fe20000400000 */
[----:B-----5:R-:W-:Y:S02]  /*0510*/  FFMA R31, R31, R32, R26 ;  /* 0x000000201f1f7223 */ /* 0x020fe4000000001a */
[----:B------:R-:W3:Y:S02]  /*0520*/  LDG.E R33, desc[UR4][R22.64+0xc] ;  /* 0x00000c0416217981 */ /* 0x000ee4000c1e1900 */
[----:B----4-:R-:W-:-:S02]  /*0530*/  FFMA R31, R34, R28, R31 ;  /* 0x0000001c221f7223 */ /* 0x010fc4000000001f */
[----:B------:R-:W4:Y:S04]  /*0540*/  LDG.E R32, desc[UR4][R18.64+0x8] ;  /* 0x0000080412207981 */ /* 0x000f28000c1e1900 */
[----:B------:R-:W3:Y:S04]  /*0550*/  LDG.E R34, desc[UR4][R20.64+-0x4] ;  /* 0xfffffc0414227981 */ /* 0x000ee8000c1e1900 */
[----:B------:R-:W5:Y:S04]  /*0560*/  LDG.E R28, desc[UR4][R18.64+0xc] ;  /* 0x00000c04121c7981 */ /* 0x000f68000c1e1900 */
[----:B------:R-:W5:Y:S01]  /*0570*/  LDG.E R26, desc[UR4][R20.64] ;  /* 0x00000004141a7981 */ /* 0x000f62000c1e1900 */
[----:B--2---:R-:W-:-:S03]  /*0580*/  FMUL R30, R29, R30 ;  /* 0x0000001e1d1e7220 */ /* 0x004fc60000400000 */
[----:B------:R-:W2:Y:S01]  /*0590*/  LDG.E R29, desc[UR4][R22.64+0x10] ;  /* 0x00001004161d7981 */ /* 0x000ea2000c1e1900 */
[----:B----4-:R-:W-:-:S03]  /*05a0*/  FFMA R31, R30, R32, R31 ;  /* 0x000000201e1f7223 */ /* 0x010fc6000000001f */
[----:B------:R-:W4:Y:S01]  /*05b0*/  LDG.E R30, desc[UR4][R22.64+0x18] ;  /* 0x00001804161e7981 */ /* 0x000f22000c1e1900 */
[----:B---3--:R-:W-:-:S03]  /*05c0*/  FMUL R34, R33, R34 ;  /* 0x0000002221227220 */ /* 0x008fc60000400000 */
[----:B------:R-:W3:Y:S01]  /*05d0*/  LDG.E R32, desc[UR4][R22.64+0x1c] ;  /* 0x00001c0416207981 */ /* 0x000ee2000c1e1900 */
[----:B-----5:R-:W-:-:S03]  /*05e0*/  FFMA R28, R34, R28, R31 ;  /* 0x0000001c221c7223 */ /* 0x020fc6000000001f */
[----:B------:R-:W5:Y:S04]  /*05f0*/  LDG.E R31, desc[UR4][R22.64+0x14] ;  /* 0x00001404161f7981 */ /* 0x000f68000c1e1900 */
[----:B------:R-:W4:Y:S04]  /*0600*/  LDG.E R34, desc[UR4][R18.64+0x14] ;  /* 0x0000140412227981 */ /* 0x000f28000c1e1900 */
[----:B------:R0:W3:Y:S04]  /*0610*/  LDG.E R33, desc[UR4][R18.64+0x18] ;  /* 0x0000180412217981 */ /* 0x0000e8000c1e1900 */
[----:B------:R-:W3:Y:S01]  /*0620*/  LDG.E R23, desc[UR4][R20.64+0x8] ;  /* 0x0000080414177981 */ /* 0x000ee2000c1e1900 */
[----:B--2---:R-:W-:-:S03]  /*0630*/  FMUL R26, R29, R26 ;  /* 0x0000001a1d1a7220 */ /* 0x004fc60000400000 */
[----:B------:R-:W2:Y:S01]  /*0640*/  LDG.E R29, desc[UR4][R20.64+0xc] ;  /* 0x00000c04141d7981 */ /* 0x000ea2000c1e1900 */
[----:B------:R-:W-:Y:S02]  /*0650*/  VIADD R24, R24, 0x8 ;  /* 0x0000000818187836 */ /* 0x000fe40000000000 */
[----:B------:R-:W-:-:S03]  /*0660*/  FFMA R37, R26, R37, R28 ;  /* 0x000000251a257223 */ /* 0x000fc6000000001c */
[----:B------:R-:W-:Y:S01]  /*0670*/  ISETP.NE.AND P0, PT, R24, RZ, PT ;  /* 0x000000ff1800720c */ /* 0x000fe20003f05270 */
[----:B-----5:R-:W-:-:S04]  /*0680*/  FMUL R36, R31, R36 ;  /* 0x000000241f247220 */ /* 0x020fc80000400000 */
[----:B----4-:R-:W-:Y:S01]  /*0690*/  FFMA R34, R36, R34, R37 ;  /* 0x0000002224227223 */ /* 0x010fe20000000025 */
[----:B0-----:R-:W-:Y:S01]  /*06a0*/  IADD3 R18, P1, PT, R20, 0x20, RZ ;  /* 0x0000002014127810 */ /* 0x001fe20007f3e0ff */
[----:B---3--:R-:W-:-:S04]  /*06b0*/  FMUL R23, R30, R23 ;  /* 0x000000171e177220 */ /* 0x008fc80000400000 */
[----:B------:R-:W-:Y:S01]  /*06c0*/  FFMA R34, R23, R33, R34 ;  /* 0x0000002117227223 */ /* 0x000fe20000000022 */
[----:B------:R-:W-:Y:S01]  /*06d0*/  IADD3.X R19, PT, PT, RZ, R21, RZ, P1, !PT ;  /* 0x00000015ff137210 */ /* 0x000fe20000ffe4ff */
[----:B------:R-:W-:Y:S01]  /*06e0*/  VIADD R27, R27, 0x8 ;  /* 0x000000081b1b7836 */ /* 0x000fe20000000000 */
[----:B------:R-:W-:Y:S01]  /*06f0*/  IADD3 R25, PT, PT, R25, 0x8, RZ ;  /* 0x0000000819197810 */ /* 0x000fe20007ffe0ff */
[----:B--2---:R-:W-:-:S04]  /*0700*/  FMUL R29, R32, R29 ;  /* 0x0000001d201d7220 */ /* 0x004fc80000400000 */
[----:B------:R-:W-:Y:S01]  /*0710*/  FFMA R26, R29, R35, R34 ;  /* 0x000000231d1a7223 */ /* 0x000fe20000000022 */
[----:B------:R-:W-:Y:S06]  /*0720*/  @P0 BRA `(.L_x_33) ;  /* 0xfffffffc002c0947 */ /* 0x000fec000383ffff */
[----:B------:R-:W-:-:S07]  /*0730*/  MOV R27, R10 ;  /* 0x0000000a001b7202 */ /* 0x000fce0000000f00 */
.L_x_32:
        /* <DEDUP_REMOVED lines=8> */
[----:B------:R-:W-:Y:S01]  /*07c0*/  IMAD R24, R14, R15, RZ ;  /* 0x0000000f0e187224 */ /* 0x000fe200078e02ff */
[C---:B------:R-:W-:Y:S01]  /*07d0*/  IADD3 R25, P0, PT, R6.reuse, R27, RZ ;  /* 0x0000001b06197210 */ /* 0x040fe20007f1e0ff */
[----:B------:R-:W-:Y:S02]  /*07e0*/  IMAD.IADD R31, R6, 0x1, R27 ;  /* 0x00000001061f7824 */ /* 0x000fe400078e021b */
[----:B------:R-:W-:Y:S01]  /*07f0*/  IMAD R30, R12, R15, RZ ;  /* 0x0000000f0c1e7224 */ /* 0x000fe200078e02ff */
[----:B------:R-:W-:Y:S01]  /*0800*/  IADD3 R29, PT, PT, R24, R27, RZ ;  /* 0x0000001b181d7210 */ /* 0x000fe20007ffe0ff */
[----:B------:R-:W2:Y:S01]  /*0810*/  LDC.64 R18, c[0x0][0x390] ;  /* 0x0000e400ff127b82 */ /* 0x000ea20000000a00 */
[----:B------:R-:W-:-:S07]  /*0820*/  IADD3.X R28, PT, PT, RZ, RZ, RZ, P0, !PT ;  /* 0x000000ffff1c7210 */ /* 0x000fce00007fe4ff */
[----:B------:R-:W3:Y:S01]  /*0830*/  LDC.64 R20, c[0x0][0x3a0] ;  /* 0x0000e800ff147b82 */ /* 0x000ee20000000a00 */
[----:B-1----:R-:W-:-:S04]  /*0840*/  LEA R24, P0, R25, UR6, 0x2 ;  /* 0x0000000619187c11 */ /* 0x002fc8000f8010ff */
[----:B------:R-:W-:Y:S01]  /*0850*/  LEA.HI.X R25, R25, UR7, R28, 0x2, P0 ;  /* 0x0000000719197c11 */ /* 0x000fe200080f141c */
[----:B0-----:R-:W-:-:S04]  /*0860*/  IMAD.WIDE.U32 R22, R31, 0x4, R22 ;  /* 0x000000041f167825 */ /* 0x001fc800078e0016 */
[----:B------:R-:W-:Y:S01]  /*0870*/  IMAD.IADD R31, R30, 0x1, R27 ;  /* 0x000000011e1f7824 */ /* 0x000fe200078e021b */
[----:B------:R-:W4:Y:S01]  /*0880*/  LDG.E R28, desc[UR4][R24.64+0x8] ;  /* 0x00000804181c7981 */ /* 0x000f22000c1e1900 */
[----:B--2---:R-:W-:-:S03]  /*0890*/  IMAD.WIDE R18, R29, 0x4, R18 ;  /* 0x000000041d127825 */ /* 0x004fc600078e0212 */
[----:B------:R-:W2:Y:S04]  /*08a0*/  LDG.E R22, desc[UR4][R22.64] ;  /* 0x0000000416167981 */ /* 0x000ea8000c1e1900 */
[----:B------:R-:W2:Y:S01]  /*08b0*/  LDG.E R37, desc[UR4][R18.64] ;  /* 0x0000000412257981 */ /* 0x000ea2000c1e1900 */
[----:B---3--:R-:W-:-:S03]  /*08c0*/  IMAD.WIDE R20, R31, 0x4, R20 ;  /* 0x000000041f147825 */ /* 0x008fc600078e0214 */
[----:B------:R-:W3:Y:S04]  /*08d0*/  LDG.E R30, desc[UR4][R18.64+0x4] ;  /* 0x00000404121e7981 */ /* 0x000ee8000c1e1900 */
[----:B------:R-:W5:Y:S04]  /*08e0*/  LDG.E R31, desc[UR4][R20.64] ;  /* 0x00000004141f7981 */ /* 0x000f68000c1e1900 */
[----:B------:R-:W3:Y:S04]  /*08f0*/  LDG.E R29, desc[UR4][R24.64+0x4] ;  /* 0x00000404181d7981 */ /* 0x000ee8000c1e1900 */
[----:B------:R-:W4:Y:S04]  /*0900*/  LDG.E R34, desc[UR4][R20.64+0x4] ;  /* 0x0000040414227981 */ /* 0x000f28000c1e1900 */
[----:B------:R-:W4:Y:S04]  /*0910*/  LDG.E R33, desc[UR4][R18.64+0x8] ;  /* 0x0000080412217981 */ /* 0x000f28000c1e1900 */
[----:B------:R-:W4:Y:S04]  /*0920*/  LDG.E R32, desc[UR4][R24.64+0xc] ;  /* 0x00000c0418207981 */ /* 0x000f28000c1e1900 */
[----:B------:R-:W4:Y:S04]  /*0930*/  LDG.E R35, desc[UR4][R18.64+0xc] ;  /* 0x00000c0412237981 */ /* 0x000f28000c1e1900 */
[----:B------:R-:W4:Y:S04]  /*0940*/  LDG.E R23, desc[UR4][R20.64+0x8] ;  /* 0x0000080414177981 */ /* 0x000f28000c1e1900 */
[----:B------:R-:W4:Y:S01]  /*0950*/  LDG.E R36, desc[UR4][R20.64+0xc] ;  /* 0x00000c0414247981 */ /* 0x000f22000c1e1900 */
[----:B------:R-:W-:Y:S01]  /*0960*/  IADD3 R27, PT, PT, R27, 0x4, RZ ;  /* 0x000000041b1b7810 */ /* 0x000fe20007ffe0ff */
[----:B--2---:R-:W-:-:S04]  /*0970*/  FMUL R37, R37, R22 ;  /* 0x0000001625257220 */ /* 0x004fc80000400000 */
[----:B-----5:R-:W-:Y:S01]  /*0980*/  FFMA R31, R37, R31, R26 ;  /* 0x0000001f251f7223 */ /* 0x020fe2000000001a */
[----:B---3--:R-:W-:-:S04]  /*0990*/  FMUL R30, R30, R29 ;  /* 0x0000001d1e1e7220 */ /* 0x008fc80000400000 */
[----:B----4-:R-:W-:Y:S01]  /*09a0*/  FFMA R30, R30, R34, R31 ;  /* 0x000000221e1e7223 */ /* 0x010fe2000000001f */
[----:B------:R-:W-:Y:S01]  /*09b0*/  FMUL R33, R33, R28 ;  /* 0x0000001c21217220 */ /* 0x000fe20000400000 */
[----:B------:R-:W-:-:S03]  /*09c0*/  FMUL R32, R35, R32 ;  /* 0x0000002023207220 */ /* 0x000fc60000400000 */
[----:B------:R-:W-:-:S04]  /*09d0*/  FFMA R23, R33, R23, R30 ;  /* 0x0000001721177223 */ /* 0x000fc8000000001e */
[----:B------:R-:W-:-:S07]  /*09e0*/  FFMA R26, R32, R36, R23 ;  /* 0x00000024201a7223 */ /* 0x000fce0000000017 */
.L_x_34:
[----:B------:R-:W-:Y:S05]  /*09f0*/  @!P1 BRA `(.L_x_31) ;  /* 0x0000000000bc9947 */ /* 0x000fea0003800000 */
[----:B------:R-:W-:Y:S02]  /*0a00*/  ISETP.NE.AND P0, PT, R9, 0x1, PT ;  /* 0x000000010900780c */ /* 0x000fe40003f05270 */
[----:B------:R-:W-:-:S11]  /*0a10*/  LOP3.LUT P1, RZ, R15, 0x1, RZ, 0xc0, !PT ;  /* 0x000000010fff7812 */ /* 0x000fd6000782c0ff */
[----:B------:R-:W-:Y:S05]  /*0a20*/  @!P0 BRA `(.L_x_35) ;  /* 0x00000000006c8947 */ /* 0x000fea0003800000 */
[----:B------:R-:W0:Y:S01]  /*0a30*/  LDC.64 R22, c[0x0][0x398] ;  /* 0x0000e600ff167b82 */ /* 0x000e220000000a00 */
[----:B------:R-:W1:Y:S01]  /*0a40*/  LDCU.64 UR6, c[0x0][0x398] ;  /* 0x00007300ff0677ac */ /* 0x000e620008000a00 */
[----:B------:R-:W-:Y:S01]  /*0a50*/  IMAD R18, R14, R15, RZ ;  /* 0x0000000f0e127224 */ /* 0x000fe200078e02ff */
[----:B------:R-:W-:Y:S01]  /*0a60*/  IADD3 R31, PT, PT, R6, R27, RZ ;  /* 0x0000001b061f7210 */ /* 0x000fe20007ffe0ff */
[----:B------:R-:W-:Y:S01]  /*0a70*/  IMAD R30, R12, R15, RZ ;  /* 0x0000000f0c1e7224 */ /* 0x000fe200078e02ff */
[----:B------:R-:W-:Y:S01]  /*0a80*/  IADD3 R19, P0, PT, R6, R27, RZ ;  /* 0x0000001b06137210 */ /* 0x000fe20007f1e0ff */
[----:B------:R-:W-:Y:S02]  /*0a90*/  IMAD.IADD R29, R18, 0x1, R27 ;  /* 0x00000001121d7824 */ /* 0x000fe400078e021b */
[----:B------:R-:W2:Y:S01]  /*0aa0*/  LDC.64 R24, c[0x0][0x390] ;  /* 0x0000e400ff187b82 */ /* 0x000ea20000000a00 */
[----:B------:R-:W-:-:S07]  /*0ab0*/  IADD3.X R28, PT, PT, RZ, RZ, RZ, P0, !PT ;  /* 0x000000ffff1c7210 */ /* 0x000fce00007fe4ff */
[----:B------:R-:W3:Y:S01]  /*0ac0*/  LDC.64 R20, c[0x0][0x3a0] ;  /* 0x0000e800ff147b82 */ /* 0x000ee20000000a00 */
[----:B-1----:R-:W-:-:S04]  /*0ad0*/  LEA R18, P0, R19, UR6, 0x2 ;  /* 0x0000000613127c11 */ /* 0x002fc8000f8010ff */
[----:B------:R-:W-:Y:S01]  /*0ae0*/  LEA.HI.X R19, R19, UR7, R28, 0x2, P0 ;  /* 0x0000000713137c11 */ /* 0x000fe200080f141c */
[----:B0-----:R-:W-:Y:S01]  /*0af0*/  IMAD.WIDE.U32 R22, R31, 0x4, R22 ;  /* 0x000000041f167825 */ /* 0x001fe200078e0016 */
[----:B------:R-:W-:-:S03]  /*0b00*/  IADD3 R31, PT, PT, R30, R27, RZ ;  /* 0x0000001b1e1f7210 */ /* 0x000fc60007ffe0ff */
[----:B------:R-:W4:Y:S01]  /*0b10*/  LDG.E R18, desc[UR4][R18.64+0x4] ;  /* 0x0000040412127981 */ /* 0x000f22000c1e1900 */
[----:B--2---:R-:W-:-:S03]  /*0b20*/  IMAD.WIDE R24, R29, 0x4, R24 ;  /* 0x000000041d187825 */ /* 0x004fc600078e0218 */
[----:B------:R-:W2:Y:S04]  /*0b30*/  LDG.E R23, desc[UR4][R22.64] ;  /* 0x0000000416177981 */ /* 0x000ea8000c1e1900 */
[----:B------:R-:W2:Y:S01]  /*0b40*/  LDG.E R28, desc[UR4][R24.64] ;  /* 0x00000004181c7981 */ /* 0x000ea2000c1e1900 */
[----:B---3--:R-:W-:-:S03]  /*0b50*/  IMAD.WIDE R20, R31, 0x4, R20 ;  /* 0x000000041f147825 */ /* 0x008fc600078e0214 */
[----:B------:R-:W4:Y:S04]  /*0b60*/  LDG.E R31, desc[UR4][R24.64+0x4] ;  /* 0x00000404181f7981 */ /* 0x000f28000c1e1900 */
[----:B------:R-:W3:Y:S04]  /*0b70*/  LDG.E R30, desc[UR4][R20.64] ;  /* 0x00000004141e7981 */ /* 0x000ee8000c1e1900 */
[----:B------:R-:W5:Y:S01]  /*0b80*/  LDG.E R32, desc[UR4][R20.64+0x4] ;  /* 0x0000040414207981 */ /* 0x000f62000c1e1900 */
[----:B------:R-:W-:Y:S02]  /*0b90*/  VIADD R27, R27, 0x2 ;  /* 0x000000021b1b7836 */ /* 0x000fe40000000000 */
[----:B--2---:R-:W-:Y:S01]  /*0ba0*/  FMUL R29, R28, R23 ;  /* 0x000000171c1d7220 */ /* 0x004fe20000400000 */
[----:B----4-:R-:W-:-:S03]  /*0bb0*/  FMUL R31, R31, R18 ;  /* 0x000000121f1f7220 */ /* 0x010fc60000400000 */
[----:B---3--:R-:W-:-:S04]  /*0bc0*/  FFMA R26, R29, R30, R26 ;  /* 0x0000001e1d1a7223 */ /* 0x008fc8000000001a */
[----:B-----5:R-:W-:-:S07]  /*0bd0*/  FFMA R26, R31, R32, R26 ;  /* 0x000000201f1a7223 */ /* 0x020fce000000001a */
.L_x_35:
[----:B------:R-:W-:Y:S05]  /*0be0*/  @!P1 BRA `(.L_x_31) ;  /* 0x0000000000409947 */ /* 0x000fea0003800000 */
[----:B------:R-:W0:Y:S01]  /*0bf0*/  LDC.64 R20, c[0x0][0x398] ;  /* 0x0000e600ff147b82 */ /* 0x000e220000000a00 */
[----:B------:R-:W-:Y:S01]  /*0c00*/  IMAD R28, R14, R15, RZ ;  /* 0x0000000f0e1c7224 */ /* 0x000fe200078e02ff */
[----:B------:R-:W-:Y:S01]  /*0c10*/  IADD3 R29, PT, PT, R6, R27, RZ ;  /* 0x0000001b061d7210 */ /* 0x000fe20007ffe0ff */
[----:B------:R-:W-:-:S03]  /*0c20*/  IMAD R24, R12, R15, RZ ;  /* 0x0000000f0c187224 */ /* 0x000fc600078e02ff */
[----:B------:R-:W-:Y:S01]  /*0c30*/  IADD3 R25, PT, PT, R28, R27, RZ ;  /* 0x0000001b1c197210 */ /* 0x000fe20007ffe0ff */
[----:B------:R-:W-:Y:S01]  /*0c40*/  IMAD.IADD R27, R24, 0x1, R27 ;  /* 0x00000001181b7824 */ /* 0x000fe200078e021b */
[----:B------:R-:W1:Y:S08]  /*0c50*/  LDC.64 R22, c[0x0][0x390] ;  /* 0x0000e400ff167b82 */ /* 0x000e700000000a00 */
[----:B------:R-:W2:Y:S01]  /*0c60*/  LDC.64 R18, c[0x0][0x3a0] ;  /* 0x0000e800ff127b82 */ /* 0x000ea20000000a00 */
[----:B0-----:R-:W-:-:S06]  /*0c70*/  IMAD.WIDE.U32 R20, R29, 0x4, R20 ;  /* 0x000000041d147825 */ /* 0x001fcc00078e0014 */
[----:B------:R-:W3:Y:S01]  /*0c80*/  LDG.E R21, desc[UR4][R20.64] ;  /* 0x0000000414157981 */ /* 0x000ee2000c1e1900 */
[----:B-1----:R-:W-:-:S06]  /*0c90*/  IMAD.WIDE R22, R25, 0x4, R22 ;  /* 0x0000000419167825 */ /* 0x002fcc00078e0216 */
[----:B------:R-:W3:Y:S01]  /*0ca0*/  LDG.E R22, desc[UR4][R22.64] ;  /* 0x0000000416167981 */ /* 0x000ee2000c1e1900 */
[----:B--2---:R-:W-:-:S06]  /*0cb0*/  IMAD.WIDE R18, R27, 0x4, R18 ;  /* 0x000000041b127825 */ /* 0x004fcc00078e0212 */
[----:B------:R-:W2:Y:S01]  /*0cc0*/  LDG.E R18, desc[UR4][R18.64] ;  /* 0x0000000412127981 */ /* 0x000ea2000c1e1900 */
[----:B---3--:R-:W-:-:S04]  /*0cd0*/  FMUL R25, R22, R21 ;  /* 0x0000001516197220 */ /* 0x008fc80000400000 */
[----:B--2---:R-:W-:-:S07]  /*0ce0*/  FFMA R26, R25, R18, R26 ;  /* 0x00000012191a7223 */ /* 0x004fce000000001a */
.L_x_31:
[----:B------:R-:W2:Y:S01]  /*0cf0*/  LDC.64 R20, c[0x0][0x390] ;  /* 0x0000e400ff147b82 */ /* 0x000ea20000000a00 */
[-CC-:B-1----:R-:W-:Y:S01]  /*0d00*/  IMAD R23, R14, R15.reuse, R4.reuse ;  /* 0x0000000f0e177224 */ /* 0x182fe200078e0204 */
[----:B------:R-:W5:Y:S01]  /*0d10*/  LDG.E R16, desc[UR4][R16.64] ;  /* 0x0000000410107981 */ /* 0x000f62000c1e1900 */
[----:B0-----:R-:W-:-:S05]  /*0d20*/  IMAD R15, R12, R15, R4 ;  /* 0x0000000f0c0f7224 */ /* 0x001fca00078e0204 */
[----:B------:R-:W0:Y:S01]  /*0d30*/  LDC.64 R18, c[0x0][0x3a0] ;  /* 0x0000e800ff127b82 */ /* 0x000e220000000a00 */
[----:B--2---:R-:W-:-:S05]  /*0d40*/  IMAD.WIDE R20, R23, 0x4, R20 ;  /* 0x0000000417147825 */ /* 0x004fca00078e0214 */
[----:B------:R1:W2:Y:S01]  /*0d50*/  LDG.E R12, desc[UR4][R20.64] ;  /* 0x00000004140c7981 */ /* 0x0002a2000c1e1900 */
[----:B0-----:R-:W-:-:S05]  /*0d60*/  IMAD.WIDE R18, R15, 0x4, R18 ;  /* 0x000000040f127825 */ /* 0x001fca00078e0212 */
[----:B------:R0:W2:Y:S01]  /*0d70*/  LDG.E R15, desc[UR4][R18.64] ;  /* 0x00000004120f7981 */ /* 0x0000a2000c1e1900 */
[C---:B------:R-:W-:Y:S01]  /*0d80*/  FMUL R23, |R26|.reuse, 16777216 ;  /* 0x4b8000001a177820 */ /* 0x040fe20000400200 */
[----:B------:R-:W-:-:S04]  /*0d90*/  FSETP.GEU.AND P0, PT, |R26|, 1.175494350822287508e-38, PT ;  /* 0x008000001a00780b */ /* 0x000fc80003f0e200 */
[----:B------:R-:W-:-:S04]  /*0da0*/  FSEL R23, R23, |R26|, !P0 ;  /* 0x4000001a17177208 */ /* 0x000fc80004000000 */
[----:B------:R-:W-:-:S04]  /*0db0*/  IADD3 R14, PT, PT, R23, -0x3f3504f3, RZ ;  /* 0xc0cafb0d170e7810 */ /* 0x000fc80007ffe0ff */
[----:B------:R-:W-:-:S04]  /*0dc0*/  LOP3.LUT R22, R14, 0xff800000, RZ, 0xc0, !PT ;  /* 0xff8000000e167812 */ /* 0x000fc800078ec0ff */
[----:B------:R-:W-:-:S05]  /*0dd0*/  IADD3 R23, PT, PT, R23, -R22, RZ ;  /* 0x8000001617177210 */ /* 0x000fca0007ffe0ff */
[----:B------:R-:W-:-:S06]  /*0de0*/  FADD R24, R23, 1 ;  /* 0x3f80000017187421 */ /* 0x000fcc0000000000 */
[----:B------:R-:W3:Y:S01]  /*0df0*/  MUFU.RCP R24, R24 ;  /* 0x0000001800187308 */ /* 0x000ee20000001000 */
[----:B-1----:R-:W-:Y:S01]  /*0e00*/  FADD R20, R23, -1 ;  /* 0xbf80000017147421 */ /* 0x002fe20000000000 */
[----:B------:R-:W-:-:S03]  /*0e10*/  FSEL R14, RZ, -24, P0 ;  /* 0xc1c00000ff0e7808 */ /* 0x000fc60000000000 */
[----:B------:R-:W-:Y:S01]  /*0e20*/  FADD R21, R20, R20 ;  /* 0x0000001414157221 */ /* 0x000fe20000000000 */
[----:B0-----:R-:W-:Y:S01]  /*0e30*/  I2FP.F32.S32 R19, R22 ;  /* 0x0000001600137245 */ /* 0x001fe20000201400 */
[----:B------:R-:W-:-:S04]  /*0e40*/  IMAD.MOV.U32 R22, RZ, RZ, 0x3a2c32e4 ;  /* 0x3a2c32e4ff167424 */ /* 0x000fc800078e00ff */
        /* <DEDUP_REMOVED lines=24> */
[----:B------:R-:W-:Y:S01]  /*0fd0*/  FADD R14, -R14, R17 ;  /* 0x000000110e0e7221 */ /* 0x000fe20000000100 */
[----:B------:R-:W-:-:S03]  /*0fe0*/  HFMA2 R24, -RZ, RZ, 0.64013671875, -15.109375 ;  /* 0x391fcb8eff187431 */ /* 0x000fc600000001ff */
[----:B------:R-:W-:Y:S01]  /*0ff0*/  FADD R14, R21, -R14 ;  /* 0x8000000e150e7221 */ /* 0x000fe20000000000 */
[----:B------:R-:W-:-:S04]  /*1000*/  FFMA R21, R18, R17, -R19 ;  /* 0x0000001112157223 */ /* 0x000fc80000000813 */
[----:B------:R-:W-:Y:S01]  /*1010*/  FFMA R21, R18, R14, R21 ;  /* 0x0000000e12157223 */ /* 0x000fe20000000015 */
[----:B0-----:R-:W-:-:S04]  /*1020*/  FADD R22, R19, -R20 ;  /* 0x8000001413167221 */ /* 0x001fc80000000000 */
[----:B------:R-:W-:-:S04]  /*1030*/  FADD R21, R21, R22 ;  /* 0x0000001615157221 */ /* 0x000fc80000000000 */
[----:B------:R-:W-:Y:S01]  /*1040*/  FFMA R22, R21, R24, 0.0013391353422775864601 ;  /* 0x3aaf85ed15167423 */ /* 0x000fe20000000018 */
[----:B------:R-:W-:-:S03]  /*1050*/  FSETP.GT.AND P0, PT, R20, RZ, PT ;  /* 0x000000ff1400720b */ /* 0x000fc60003f04000 */
[C---:B------:R-:W-:Y:S01]  /*1060*/  FFMA R22, R21.reuse, R22, 0.0096188392490148544312 ;  /* 0x3c1d985615167423 */ /* 0x040fe20000000016 */
[----:B------:R-:W0:Y:S03]  /*1070*/  F2I.NTZ R23, R19 ;  /* 0x0000001300177305 */ /* 0x000e260000203100 */
[C---:B------:R-:W-:Y:S01]  /*1080*/  FFMA R22, R21.reuse, R22, 0.055503588169813156128 ;  /* 0x3d6357bb15167423 */ /* 0x040fe20000000016 */
[----:B------:R-:W-:Y:S02]  /*1090*/  SEL R20, RZ, 0x83000000, P0 ;  /* 0x83000000ff147807 */ /* 0x000fe40000000000 */
[----:B------:R-:W-:Y:S01]  /*10a0*/  FSETP.NEU.AND P0, PT, R26, 1, PT ;  /* 0x3f8000001a00780b */ /* 0x000fe20003f0d000 */
[----:B------:R-:W-:Y:S01]  /*10b0*/  FFMA R22, R21, R22, 0.24022644758224487305 ;  /* 0x3e75fdec15167423 */ /* 0x000fe20000000016 */
[----:B------:R-:W-:Y:S02]  /*10c0*/  FSETP.GT.AND P1, PT, |R19|, 152, PT ;  /* 0x431800001300780b */ /* 0x000fe40003f24200 */
[----:B------:R-:W-:Y:S01]  /*10d0*/  FSETP.EQ.OR P2, PT, R18, RZ, !P0 ;  /* 0x000000ff1200720b */ /* 0x000fe20004742400 */
[----:B------:R-:W-:-:S04]  /*10e0*/  FFMA R22, R21, R22, 0.69314718246459960938 ;  /* 0x3f31721815167423 */ /* 0x000fc80000000016 */
[----:B------:R-:W-:Y:S01]  /*10f0*/  FFMA R22, R21, R22, 1 ;  /* 0x3f80000015167423 */ /* 0x000fe20000000016 */
[----:B------:R-:W-:Y:S02]  /*1100*/  IADD3 R21, PT, PT, R20, 0x7f000000, RZ ;  /* 0x7f00000014157810 */ /* 0x000fe40007ffe0ff */
[----:B0-----:R-:W-:Y:S01]  /*1110*/  LEA R20, R23, -R20, 0x17 ;  /* 0x8000001417147211 */ /* 0x001fe200078eb8ff */
[----:B------:R-:W-:Y:S01]  /*1120*/  BSSY.RECONVERGENT B2, `(.L_x_36) ;  /* 0x0000024000027945 */ /* 0x000fe20003800200 */
[----:B------:R-:W-:Y:S01]  /*1130*/  FSETP.GEU.AND P4, PT, R19, RZ, PT ;  /* 0x000000ff1300720b */ /* 0x000fe20003f8e000 */
[----:B------:R-:W-:Y:S01]  /*1140*/  FMUL R21, R22, R21 ;  /* 0x0000001516157220 */ /* 0x000fe20000400000 */
[----:B------:R-:W-:-:S03]  /*1150*/  IMAD.MOV.U32 R19, RZ, RZ, 0x3f800000 ;  /* 0x3f800000ff137424 */ /* 0x000fc600078e00ff */
        /* <DEDUP_REMOVED lines=27> */
[----:B------:R-:W-:-:S11]  /*1310*/  MOV R19, R21 ;  /* 0x0000001500137202 */ /* 0x000fd60000000f00 */
[----:B------:R-:W-:Y:S02]  /*1320*/  @!P2 FSETP.NEU.AND P4, PT, |R23|, 1, PT ;  /* 0x3f8000001700a80b */ /* 0x000fe40003f8d200 */
[----:B0-----:R-:W-:Y:S02]  /*1330*/  @!P2 FSETP.NEU.AND P1, PT, R18, R15, PT ;  /* 0x0000000f1200a20b */ /* 0x001fe40003f2d000 */
[----:B------:R-:W-:-:S04]  /*1340*/  @!P2 FSEL R12, R21, -R21, P4 ;  /* 0x80000015150ca208 */ /* 0x000fc80002000000 */
[----:B------:R-:W-:-:S07]  /*1350*/  @!P2 FSEL R19, R12, +QNAN , !P1 ;  /* 0x7fffffff0c13a808 */ /* 0x000fce0004800000 */
.L_x_37:
[----:B------:R-:W-:Y:S05]  /*1360*/  BSYNC.RECONVERGENT B2 ;  /* 0x0000000000027941 */ /* 0x000fea0003800200 */
.L_x_36:
        /* <DEDUP_REMOVED lines=12> */
[----:B------:R-:W-:Y:S05]  /*1430*/  CALL.REL.NOINC `($__internal_1_$__cuda_sm3x_div_rn_noftz_f32_slowpath) ;  /* 0x0000000400507944 */ /* 0x000fea0003c00000 */
[----:B------:R-:W-:-:S07]  /*1440*/  IMAD.MOV.U32 R15, RZ, RZ, R12 ;  /* 0x000000ffff0f7224 */ /* 0x000fce00078e000c */
.L_x_39:
[----:B------:R-:W-:Y:S05]  /*1450*/  BSYNC.RECONVERGENT B2 ;  /* 0x0000000000027941 */ /* 0x000fea0003800200 */
.L_x_38:
        /* <DEDUP_REMOVED lines=17> */
[----:B------:R-:W-:Y:S02]  /*1570*/  IADD3 R22, PT, PT, R19, 0x7f000000, RZ ;  /* 0x7f00000013167810 */ /* 0x000fe40007ffe0ff */
[----:B-1----:R-:W-:Y:S01]  /*1580*/  LEA R18, R18, -R19, 0x17 ;  /* 0x8000001312127211 */ /* 0x002fe200078eb8ff */
[----:B------:R-:W-:-:S04]  /*1590*/  FFMA R17, R14, R17, 0.0096188392490148544312 ;  /* 0x3c1d98560e117423 */ /* 0x000fc80000000011 */
[----:B------:R-:W-:-:S04]  /*15a0*/  FFMA R17, R14, R17, 0.055503588169813156128 ;  /* 0x3d6357bb0e117423 */ /* 0x000fc80000000011 */
[----:B------:R-:W-:-:S04]  /*15b0*/  FFMA R17, R14, R17, 0.24022644758224487305 ;  /* 0x3e75fdec0e117423 */ /* 0x000fc80000000011 */
[----:B------:R-:W-:-:S04]  /*15c0*/  FFMA R17, R14, R17, 0.69314718246459960938 ;  /* 0x3f3172180e117423 */ /* 0x000fc80000000011 */
[----:B------:R-:W-:Y:S01]  /*15d0*/  FFMA R17, R14, R17, 1 ;  /* 0x3f8000000e117423 */ /* 0x000fe20000000011 */
[----:B------:R-:W-:-:S03]  /*15e0*/  IMAD.MOV.U32 R14, RZ, RZ, 0x3f800000 ;  /* 0x3f800000ff0e7424 */ /* 0x000fc600078e00ff */
        /* <DEDUP_REMOVED lines=20> */
[----:B------:R-:W-:Y:S02]  /*1730*/  FSETP.GEU.AND P1, PT, R26, RZ, PT ;  /* 0x000000ff1a00720b */ /* 0x000fe40003f2e000 */
[----:B------:R-:W-:-:S11]  /*1740*/  MOV R14, R17 ;  /* 0x00000011000e7202 */ /* 0x000fd60000000f00 */
[----:B------:R-:W-:Y:S02]  /*1750*/  @!P1 FSETP.NEU.AND P2, PT, |R7|, 1, PT ;  /* 0x3f8000000700980b */ /* 0x000fe40003f4d200 */
[----:B------:R-:W-:Y:S02]  /*1760*/  @!P1 FSETP.NEU.AND P0, PT, R5, R12, PT ;  /* 0x0000000c0500920b */ /* 0x000fe40003f0d000 */
[----:B------:R-:W-:-:S04]  /*1770*/  @!P1 FSEL R12, R17, -R17, P2 ;  /* 0x80000011110c9208 */ /* 0x000fc80001000000 */
[----:B------:R-:W-:-:S07]  /*1780*/  @!P1 FSEL R14, R12, +QNAN , !P0 ;  /* 0x7fffffff0c0e9808 */ /* 0x000fce0004000000 */
.L_x_41:
[----:B------:R-:W-:Y:S05]  /*1790*/  BSYNC.RECONVERGENT B2 ;  /* 0x0000000000027941 */ /* 0x000fea0003800200 */
.L_x_40:
[----:B------:R-:W-:Y:S01]  /*17a0*/  FFMA R13, R20, R14, R13 ;  /* 0x0000000e140d7223 */ /* 0x000fe2000000000d */
[----:B------:R-:W-:Y:S06]  /*17b0*/  @!P3 BRA `(.L_x_42) ;  /* 0xffffffe800a4b947 */ /* 0x000fec000383ffff */
[----:B------:R-:W-:Y:S05]  /*17c0*/  BSYNC.RECONVERGENT B1 ;  /* 0x0000000000017941 */ /* 0x000fea0003800200 */
.L_x_30:
[----:B------:R-:W0:Y:S01]  /*17d0*/  MUFU.RCP R2, R13 ;  /* 0x0000000d00027308 */ /* 0x000e220000001000 */
[----:B------:R-:W-:Y:S07]  /*17e0*/  BSSY.RECONVERGENT B1, `(.L_x_43) ;  /* 0x000000d000017945 */ /* 0x000fee0003800200 */
[----:B------:R-:W1:Y:S01]  /*17f0*/  FCHK P0, R0, R13 ;  /* 0x0000000d00007302 */ /* 0x000e620000000000 */
[----:B0-----:R-:W-:-:S04]  /*1800*/  FFMA R5, -R13, R2, 1 ;  /* 0x3f8000000d057423 */ /* 0x001fc80000000102 */
[----:B------:R-:W-:-:S04]  /*1810*/  FFMA R5, R2, R5, R2 ;  /* 0x0000000502057223 */ /* 0x000fc80000000002 */
[----:B------:R-:W-:-:S04]  /*1820*/  FFMA R2, R0, R5, RZ ;  /* 0x0000000500027223 */ /* 0x000fc800000000ff */
[----:B------:R-:W-:-:S04]  /*1830*/  FFMA R6, -R13, R2, R0 ;  /* 0x000000020d067223 */ /* 0x000fc80000000100 */
[----:B------:R-:W-:Y:S01]  /*1840*/  FFMA R2, R5, R6, R2 ;  /* 0x0000000605027223 */ /* 0x000fe20000000002 */
[----:B-1----:R-:W-:Y:S06]  /*1850*/  @!P0 BRA `(.L_x_44) ;  /* 0x0000000000148947 */ /* 0x002fec0003800000 */
[----:B------:R-:W-:Y:S01]  /*1860*/  MOV R12, R0 ;  /* 0x00000000000c7202 */ /* 0x000fe20000000f00 */
[----:B------:R-:W-:Y:S01]  /*1870*/  IMAD.MOV.U32 R15, RZ, RZ, R13 ;  /* 0x000000ffff0f7224 */ /* 0x000fe200078e000d */
[----:B------:R-:W-:-:S07]  /*1880*/  MOV R16, 0x18a0 ;  /* 0x000018a000107802 */ /* 0x000fce0000000f00 */
[----:B------:R-:W-:Y:S05]  /*1890*/  CALL.REL.NOINC `($__internal_1_$__cuda_sm3x_div_rn_noftz_f32_slowpath) ;  /* 0x0000000000387944 */ /* 0x000fea0003c00000 */
[----:B------:R-:W-:-:S07]  /*18a0*/  MOV R2, R12 ;  /* 0x0000000c00027202 */ /* 0x000fce0000000f00 */
.L_x_44:
[----:B------:R-:W-:Y:S05]  /*18b0*/  BSYNC.RECONVERGENT B1 ;  /* 0x0000000000017941 */ /* 0x000fea0003800200 */
.L_x_43:
[----:B------:R-:W-:-:S07]  /*18c0*/  MOV R0, R2 ;  /* 0x0000000200007202 */ /* 0x000fce0000000f00 */
.L_x_29:
[----:B------:R-:W-:Y:S05]  /*18d0*/  BSYNC.RECONVERGENT B0 ;  /* 0x0000000000007941 */ /* 0x000fea0003800200 */
.L_x_28:
[----:B------:R-:W0:Y:S01]  /*18e0*/  LDC.64 R6, c[0x0][0x398] ;  /* 0x0000e600ff067b82 */ /* 0x000e220000000a00 */
[----:B------:R-:W1:Y:S02]  /*18f0*/  LDCU UR6, c[0x0][0x3c0] ;  /* 0x00007800ff0677ac */ /* 0x000e640008000800 */
[----:B-1----:R-:W-:-:S05]  /*1900*/  IMAD R9, R3, UR6, R4 ;  /* 0x0000000603097c24 */ /* 0x002fca000f8e0204 */
[----:B------:R-:W1:Y:S01]  /*1910*/  LDC.64 R4, c[0x0][0x3a8] ;  /* 0x0000ea00ff047b82 */ /* 0x000e620000000a00 */
[----:B0-----:R-:W-:-:S06]  /*1920*/  IMAD.WIDE R2, R9, 0x4, R6 ;  /* 0x0000000409027825 */ /* 0x001fcc00078e0206 */
[----:B------:R-:W2:Y:S01]  /*1930*/  LDG.E R3, desc[UR4][R2.64] ;  /* 0x0000000402037981 */ /* 0x000ea2000c1e1900 */
[----:B-1----:R-:W-:-:S04]  /*1940*/  IMAD.WIDE R4, R9, 0x4, R4 ;  /* 0x0000000409047825 */ /* 0x002fc800078e0204 */
[----:B--2---:R-:W-:-:S05]  /*1950*/  FMUL R7, R3, R0 ;  /* 0x0000000003077220 */ /* 0x004fca0000400000 */
[----:B------:R-:W-:Y:S01]  /*1960*/  STG.E desc[UR4][R4.64], R7 ;  /* 0x0000000704007986 */ /* 0x000fe2000c101904 */
[----:B------:R-:W-:Y:S05]  /*1970*/  EXIT ;  /* 0x000000000000794d */ /* 0x000fea0003800000 */
        .weak           $__internal_1_$__cuda_sm3x_div_rn_noftz_f32_slowpath
        .type           $__internal_1_$__cuda_sm3x_div_rn_noftz_f32_slowpath,@function
        .size           $__internal_1_$__cuda_sm3x_div_rn_noftz_f32_slowpath,(.L_x_87 - $__internal_1_$__cuda_sm3x_div_rn_noftz_f32_slowpath)
$__internal_1_$__cuda_sm3x_div_rn_noftz_f32_slowpath:
        /* <DEDUP_REMOVED lines=34> */
.L_x_46:
[----:B------:R-:W-:Y:S01]  /*1ba0*/  LEA R22, R19, 0xc0800000, 0x17 ;  /* 0xc080000013167811 */ /* 0x000fe200078eb8ff */
[----:B------:R-:W-:Y:S03]  /*1bb0*/  BSSY.RECONVERGENT B4, `(.L_x_51) ;  /* 0x0000036000047945 */ /* 0x000fe60003800200 */
[----:B------:R-:W-:Y:S02]  /*1bc0*/  IADD3 R22, PT, PT, -R22, R15, RZ ;  /* 0x0000000f16167210 */ /* 0x000fe40007ffe1ff */
[----:B------:R-:W-:Y:S02]  /*1bd0*/  IADD3 R15, PT, PT, R24, -0x7f, RZ ;  /* 0xffffff81180f7810 */ /* 0x000fe40007ffe0ff */
[----:B------:R-:W0:Y:S01]  /*1be0*/  MUFU.RCP R21, R22 ;  /* 0x0000001600157308 */ /* 0x000e220000001000 */
[----:B------:R-:W-:Y:S01]  /*1bf0*/  FADD.FTZ R23, -R22, -RZ ;  /* 0x800000ff16177221 */ /* 0x000fe20000010100 */
[C---:B------:R-:W-:Y:S01]  /*1c00*/  IADD3 R19, PT, PT, R15.reuse, 0x7f, -R19 ;  /* 0x0000007f0f137810 */ /* 0x040fe20007ffe813 */
[----:B------:R-:W-:-:S03]  /*1c10*/  IMAD R12, R15, -0x800000, R12 ;  /* 0xff8000000f0c7824 */ /* 0x000fc600078e020c */
        /* <DEDUP_REMOVED lines=21> */
[CCC-:B------:R-:W-:Y:S01]  /*1d70*/  FFMA.RZ R15, R28.reuse, R24.reuse, R21.reuse ;  /* 0x000000181c0f7223 */ /* 0x1c0fe2000000c015 */
[C---:B------:R-:W-:Y:S01]  /*1d80*/  IADD3 R22, PT, PT, R23.reuse, 0x20, RZ ;  /* 0x0000002017167810 */ /* 0x040fe20007ffe0ff */
[CCC-:B------:R-:W-:Y:S01]  /*1d90*/  FFMA.RM R18, R28.reuse, R24.reuse, R21.reuse ;  /* 0x000000181c127223 */ /* 0x1c0fe20000004015 */
[----:B------:R-:W-:Y:S02]  /*1da0*/  ISETP.NE.AND P4, PT, R23, RZ, PT ;  /* 0x000000ff1700720c */ /* 0x000fe40003f85270 */
[----:B------:R-:W-:Y:S01]  /*1db0*/  LOP3.LUT R19, R15, 0x7fffff, RZ, 0xc0, !PT ;  /* 0x007fffff0f137812 */ /* 0x000fe200078ec0ff */
[----:B------:R-:W-:Y:S01]  /*1dc0*/  FFMA.RP R15, R28, R24, R21 ;  /* 0x000000181c0f7223 */ /* 0x000fe20000008015 */
[----:B------:R-:W-:Y:S02]  /*1dd0*/  ISETP.NE.AND P2, PT, R23, RZ, PT ;  /* 0x000000ff1700720c */ /* 0x000fe40003f45270 */
[----:B------:R-:W-:Y:S02]  /*1de0*/  LOP3.LUT R19, R19, 0x800000, RZ, 0xfc, !PT ;  /* 0x0080000013137812 */ /* 0x000fe400078efcff */
[----:B------:R-:W-:-:S02]  /*1df0*/  IADD3 R21, PT, PT, -R23, RZ, RZ ;  /* 0x000000ff17157210 */ /* 0x000fc40007ffe1ff */
[----:B------:R-:W-:Y:S02]  /*1e00*/  SHF.L.U32 R22, R19, R22, RZ ;  /* 0x0000001613167219 */ /* 0x000fe400000006ff */
[----:B------:R-:W-:Y:S02]  /*1e10*/  FSETP.NEU.FTZ.AND P1, PT, R15, R18, PT ;  /* 0x000000120f00720b */ /* 0x000fe40003f3d000 */
[----:B------:R-:W-:Y:S02]  /*1e20*/  SEL R18, R21, RZ, P4 ;  /* 0x000000ff15127207 */ /* 0x000fe40002000000 */
[----:B------:R-:W-:Y:S02]  /*1e30*/  ISETP.NE.AND P2, PT, R22, RZ, P2 ;  /* 0x000000ff1600720c */ /* 0x000fe40001745270 */
[----:B------:R-:W-:Y:S02]  /*1e40*/  SHF.R.U32.HI R18, RZ, R18, R19 ;  /* 0x00000012ff127219 */ /* 0x000fe40000011613 */
[----:B------:R-:W-:-:S02]  /*1e50*/  PLOP3.LUT P1, PT, P1, P2, PT, 0xf8, 0x8f ;  /* 0x00000000008f781c */ /* 0x000fc40000f25f70 */
[----:B------:R-:W-:Y:S02]  /*1e60*/  SHF.R.U32.HI R22, RZ, 0x1, R18 ;  /* 0x00000001ff167819 */ /* 0x000fe40000011612 */
[----:B------:R-:W-:-:S04]  /*1e70*/  SEL R15, RZ, 0x1, !P1 ;  /* 0x00000001ff0f7807 */ /* 0x000fc80004800000 */
[----:B------:R-:W-:-:S04]  /*1e80*/  LOP3.LUT R15, R15, 0x1, R22, 0xf8, !PT ;  /* 0x000000010f0f7812 */ /* 0x000fc800078ef816 */
[----:B------:R-:W-:-:S05]  /*1e90*/  LOP3.LUT R15, R15, R18, RZ, 0xc0, !PT ;  /* 0x000000120f0f7212 */ /* 0x000fca00078ec0ff */
[----:B------:R-:W-:-:S05]  /*1ea0*/  IMAD.IADD R15, R22, 0x1, R15 ;  /* 0x00000001160f7824 */ /* 0x000fca00078e020f */
[----:B------:R-:W-:Y:S01]  /*1eb0*/  LOP3.LUT R12, R15, R12, RZ, 0xfc, !PT ;  /* 0x0000000c0f0c7212 */ /* 0x000fe200078efcff */
[----:B------:R-:W-:Y:S06]  /*1ec0*/  BRA `(.L_x_54) ;  /* 0x0000000000107947 */ /* 0x000fec0003800000 */
.L_x_53:
[----:B------:R-:W-:-:S04]  /*1ed0*/  LOP3.LUT R12, R12, 0x80000000, RZ, 0xc0, !PT ;  /* 0x800000000c0c7812 */ /* 0x000fc800078ec0ff */
[----:B------:R-:W-:Y:S01]  /*1ee0*/  LOP3.LUT R12, R12, 0x7f800000, RZ, 0xfc, !PT ;  /* 0x7f8000000c0c7812 */ /* 0x000fe200078efcff */
[----:B------:R-:W-:Y:S06]  /*1ef0*/  BRA `(.L_x_54) ;  /* 0x0000000000047947 */ /* 0x000fec0003800000 */
.L_x_52:
[----:B------:R-:W-:-:S07]  /*1f00*/  LEA R12, R19, R12, 0x17 ;  /* 0x0000000c130c7211 */ /* 0x000fce00078eb8ff */
.L_x_54:
[----:B------:R-:W-:Y:S05]  /*1f10*/  BSYNC.RECONVERGENT B4 ;  /* 0x0000000000047941 */ /* 0x000fea0003800200 */
.L_x_51:
[----:B------:R-:W-:Y:S05]  /*1f20*/  BRA `(.L_x_55) ;  /* 0x0000000000207947 */ /* 0x000fea0003800000 */
.L_x_50:
[----:B------:R-:W-:-:S04]  /*1f30*/  LOP3.LUT R12, R15, 0x80000000, R12, 0x48, !PT ;  /* 0x800000000f0c7812 */ /* 0x000fc800078e480c */
[----:B------:R-:W-:Y:S01]  /*1f40*/  LOP3.LUT R12, R12, 0x7f800000, RZ, 0xfc, !PT ;  /* 0x7f8000000c0c7812 */ /* 0x000fe200078efcff */
[----:B------:R-:W-:Y:S06]  /*1f50*/  BRA `(.L_x_55) ;  /* 0x0000000000147947 */ /* 0x000fec0003800000 */
.L_x_49:
[----:B------:R-:W-:Y:S01]  /*1f60*/  LOP3.LUT R12, R15, 0x80000000, R12, 0x48, !PT ;  /* 0x800000000f0c7812 */ /* 0x000fe200078e480c */
[----:B------:R-:W-:Y:S06]  /*1f70*/  BRA `(.L_x_55) ;  /* 0x00000000000c7947 */ /* 0x000fec0003800000 */
.L_x_48:
[----:B------:R-:W0:Y:S01]  /*1f80*/  MUFU.RSQ R12, -QNAN ;  /* 0xffc00000000c7908 */ /* 0x000e220000001400 */
[----:B------:R-:W-:Y:S05]  /*1f90*/  BRA `(.L_x_55) ;  /* 0x0000000000047947 */ /* 0x000fea0003800000 */
.L_x_47:
[----:B------:R-:W-:-:S07]  /*1fa0*/  FADD.FTZ R12, R12, R15 ;  /* 0x0000000f0c0c7221 */ /* 0x000fce0000010000 */
.L_x_55:
[----:B------:R-:W-:Y:S05]  /*1fb0*/  BSYNC.RECONVERGENT B3 ;  /* 0x0000000000037941 */ /* 0x000fea0003800200 */
.L_x_45:
[----:B------:R-:W-:Y:S01]  /*1fc0*/  HFMA2 R19, -RZ, RZ, 0, 0 ;  /* 0x00000000ff137431 */ /* 0x000fe200000001ff */
[----:B------:R-:W-:-:S04]  /*1fd0*/  MOV R18, R16 ;  /* 0x0000001000127202 */ /* 0x000fc80000000f00 */
[----:B0-----:R-:W-:Y:S05]  /*1fe0*/  RET.REL.NODEC R18 `(_Z13factorBKernelPiPfS0_S0_S0_S0_iiiiif) ;  /* 0xffffffe012047950 */ /* 0x001fea0003c3ffff */
.L_x_56:
        /* <DEDUP_REMOVED lines=9> */
.L_x_87:


//--------------------- .text._Z13factorAKernelPiPfS0_S0_S0_S0_iiiiif --------------------------
	.section	.text._Z13factorAKernelPiPfS0_S0_S0_S0_iiiiif,"ax",@progbits
	.align	128
        .global         _Z13factorAKernelPiPfS0_S0_S0_S0_iiiiif
        .type           _Z13factorAKernelPiPfS0_S0_S0_S0_iiiiif,@function
        .size           _Z13factorAKernelPiPfS0_S0_S0_S0_iiiiif,(.L_x_88 - _Z13factorAKernelPiPfS0_S0_S0_S0_iiiiif)
        .other          _Z13factorAKernelPiPfS0_S0_S0_S0_iiiiif,@"STO_CUDA_ENTRY STV_DEFAULT"
_Z13factorAKernelPiPfS0_S0_S0_S0_iiiiif:
.text._Z13factorAKernelPiPfS0_S0_S0_S0_iiiiif:
        /* <DEDUP_REMOVED lines=27> */
[C---:B0-----:R-:W-:Y:S01]  /*01b0*/  FMUL R0, R17.reuse, 0.5 ;  /* 0x3f00000011007820 */ /* 0x041fe20000400000 */
[----:B------:R-:W-:Y:S01]  /*01c0*/  FRND.FLOOR R6, R17 ;  /* 0x0000001100067307 */ /* 0x000fe20000205000 */
[----:B------:R-:W-:Y:S01]  /*01d0*/  FADD R5, -R17, 1 ;  /* 0x3f80000011057421 */ /* 0x000fe20000000100 */
[C---:B------:R-:W-:Y:S02]  /*01e0*/  LOP3.LUT R9, R16.reuse, 0x7, RZ, 0xc0, !PT ;  /* 0x0000000710097812 */ /* 0x040fe400078ec0ff */
[C---:B------:R-:W-:Y:S02]  /*01f0*/  LOP3.LUT R10, R16.reuse, 0x3, RZ, 0xc0, !PT ;  /* 0x00000003100a7812 */ /* 0x040fe400078ec0ff */
[----:B------:R-:W-:-:S02]  /*0200*/  LOP3.LUT R11, R16, 0x7ffffff8, RZ, 0xc0, !PT ;  /* 0x7ffffff8100b7812 */ /* 0x000fc400078ec0ff */
[----:B------:R-:W0:Y:S02]  /*0210*/  FRND.TRUNC R0, R0 ;  /* 0x0000000000007307 */ /* 0x000e24000020d000 */
[----:B0-----:R-:W-:Y:S01]  /*0220*/  FADD R8, R0, R0 ;  /* 0x0000000000087221 */ /* 0x001fe20000000000 */
[----:B------:R-:W-:-:S03]  /*0230*/  IMAD.MOV.U32 R0, RZ, RZ, 0x3dcccccd ;  /* 0x3dcccccdff007424 */ /* 0x000fc600078e00ff */
[----:B------:R-:W-:Y:S01]  /*0240*/  FADD R7, -R8, R17 ;  /* 0x0000001108077221 */ /* 0x000fe20000000100 */
[----:B------:R-:W-:-:S07]  /*0250*/  IMAD R8, R3, R16, RZ ;  /* 0x0000001003087224 */ /* 0x000fce00078e02ff */
.L_x_71:
        /* <DEDUP_REMOVED lines=13> */
[----:B------:R-:W-:Y:S02]  /*0330*/  HFMA2 R29, -RZ, RZ, 0, 0 ;  /* 0x00000000ff1d7431 */ /* 0x000fe400000001ff */
[-C--:B0-----:R-:W-:Y:S02]  /*0340*/  IMAD R25, R12, R27.reuse, RZ ;  /* 0x0000001b0c197224 */ /* 0x081fe400078e02ff */
[----:B-1----:R-:W-:Y:S02]  /*0350*/  IMAD R16, R14, R27, RZ ;  /* 0x0000001b0e107224 */ /* 0x002fe400078e02ff */
[----:B------:R-:W-:-:S06]  /*0360*/  IMAD.MOV.U32 R26, RZ, RZ, RZ ;  /* 0x000000ffff1a7224 */ /* 0x000fcc00078e00ff */
[----:B------:R-:W-:Y:S05]  /*0370*/  @!P0 BRA `(.L_x_61) ;  /* 0x0000000000f48947 */ /* 0x000fea0003800000 */
[----:B------:R-:W0:Y:S01]  /*0380*/  LDCU.64 UR6, c[0x0][0x390] ;  /* 0x00007200ff0677ac */ /* 0x000e220008000a00 */
[----:B------:R-:W-:Y:S01]  /*0390*/  MOV R29, R16 ;  /* 0x00000010001d7202 */ /* 0x000fe20000000f00 */
[----:B------:R-:W-:Y:S01]  /*03a0*/  IMAD.MOV R24, RZ, RZ, -R11 ;  /* 0x000000ffff187224 */ /* 0x000fe200078e0a0b */
[----:B------:R-:W-:Y:S02]  /*03b0*/  MOV R26, RZ ;  /* 0x000000ff001a7202 */ /* 0x000fe40000000f00 */
[----:B0-----:R-:W-:-:S04]  /*03c0*/  LEA R28, P0, R8, UR6, 0x2 ;  /* 0x00000006081c7c11 */ /* 0x001fc8000f8010ff */
[----:B------:R-:W-:Y:S02]  /*03d0*/  IADD3 R28, P1, PT, R28, 0x10, RZ ;  /* 0x000000101c1c7810 */ /* 0x000fe40007f3e0ff */
[----:B------:R-:W-:-:S04]  /*03e0*/  LEA.HI.X R21, R8, UR7, RZ, 0x2, P0 ;  /* 0x0000000708157c11 */ /* 0x000fc800080f14ff */
[----:B------:R-:W-:-:S07]  /*03f0*/  IADD3.X R21, PT, PT, RZ, R21, RZ, P1, !PT ;  /* 0x00000015ff157210 */ /* 0x000fce0000ffe4ff */
.L_x_62:
[----:B------:R-:W0:Y:S01]  /*0400*/  LDC.64 R22, c[0x0][0x398] ;  /* 0x0000e600ff167b82 */ /* 0x000e220000000a00 */
[----:B------:R-:W-:-:S05]  /*0410*/  IMAD.MOV.U32 R20, RZ, RZ, R28 ;  /* 0x000000ffff147224 */ /* 0x000fca00078e001c */
[----:B------:R-:W2:Y:S02]  /*0420*/  LDG.E R28, desc[UR4][R20.64+-0x10] ;  /* 0xfffff004141c7981 */ /* 0x000ea4000c1e1900 */
[----:B------:R-:W1:Y:S02]  /*0430*/  LDC.64 R16, c[0x0][0x3a0] ;  /* 0x0000e800ff107b82 */ /* 0x000e640000000a00 */
[----:B------:R-:W3:Y:S04]  /*0440*/  LDG.E R32, desc[UR4][R20.64+-0x8] ;  /* 0xfffff80414207981 */ /* 0x000ee8000c1e1900 */
[----:B------:R-:W4:Y:S01]  /*0450*/  LDG.E R37, desc[UR4][R20.64+0x8] ;  /* 0x0000080414257981 */ /* 0x000f22000c1e1900 */
[----:B0-----:R-:W-:-:S05]  /*0460*/  IMAD.WIDE R22, R25, 0x4, R22 ;  /* 0x0000000419167825 */ /* 0x001fca00078e0216 */
[----:B------:R-:W2:Y:S01]  /*0470*/  LDG.E R31, desc[UR4][R22.64] ;  /* 0x00000004161f7981 */ /* 0x000ea2000c1e1900 */
[----:B-1----:R-:W-:-:S03]  /*0480*/  IMAD.WIDE R16, R29, 0x4, R16 ;  /* 0x000000041d107825 */ /* 0x002fc600078e0210 */
[----:B------:R-:W5:Y:S04]  /*0490*/  LDG.E R33, desc[UR4][R22.64+0x4] ;  /* 0x0000040416217981 */ /* 0x000f68000c1e1900 */
[----:B------:R-:W3:Y:S04]  /*04a0*/  LDG.E R30, desc[UR4][R16.64] ;  /* 0x00000004101e7981 */ /* 0x000ee8000c1e1900 */
[----:B------:R-:W4:Y:S04]  /*04b0*/  LDG.E R35, desc[UR4][R22.64+0x8] ;  /* 0x0000080416237981 */ /* 0x000f28000c1e1900 */
[----:B------:R-:W5:Y:S04]  /*04c0*/  LDG.E R36, desc[UR4][R16.64+0x14] ;  /* 0x0000140410247981 */ /* 0x000f68000c1e1900 */
[----:B------:R-:W5:Y:S01]  /*04d0*/  LDG.E R34, desc[UR4][R16.64+0x1c] ;  /* 0x00001c0410227981 */ /* 0x000f62000c1e1900 */
[----:B--2---:R-:W-:-:S03]  /*04e0*/  FMUL R31, R28, R31 ;  /* 0x0000001f1c1f7220 */ /* 0x004fc60000400000 */
[----:B------:R-:W5:Y:S01]  /*04f0*/  LDG.E R28, desc[UR4][R20.64+-0xc] ;  /* 0xfffff404141c7981 */ /* 0x000f62000c1e1900 */
[----:B---3--:R-:W-:-:S03]  /*0500*/  FFMA R30, R31, R30, R26 ;  /* 0x0000001e1f1e7223 */ /* 0x008fc6000000001a */
[----:B------:R-:W2:Y:S04]  /*0510*/  LDG.E R31, desc[UR4][R16.64+0x4] ;  /* 0x00000404101f7981 */ /* 0x000ea8000c1e1900 */
[----:B------:R-:W3:Y:S01]  /*0520*/  LDG.E R26, desc[UR4][R16.64+0x8] ;  /* 0x00000804101a7981 */ /* 0x000ee2000c1e1900 */
[----:B----4-:R-:W-:-:S03]  /*0530*/  FMUL R32, R32, R35 ;  /* 0x0000002320207220 */ /* 0x010fc60000400000 */
[----:B------:R-:W4:Y:S01]  /*0540*/  LDG.E R35, desc[UR4][R22.64+0x10] ;  /* 0x0000100416237981 */ /* 0x000f22000c1e1900 */
[----:B-----5:R-:W-:-:S03]  /*0550*/  FMUL R33, R28, R33 ;  /* 0x000000211c217220 */ /* 0x020fc60000400000 */
[----:B------:R-:W5:Y:S01]  /*0560*/  LDG.E R28, desc[UR4][R20.64+-0x4] ;  /* 0xfffffc04141c7981 */ /* 0x000f62000c1e1900 */
[----:B--2---:R-:W-:-:S03]  /*0570*/  FFMA R31, R33, R31, R30 ;  /* 0x0000001f211f7223 */ /* 0x004fc6000000001e */
[----:B------:R-:W5:Y:S01]  /*0580*/  LDG.E R33, desc[UR4][R22.64+0xc] ;  /* 0x00000c0416217981 */ /* 0x000f62000c1e1900 */
[----:B---3--:R-:W-:-:S03]  /*0590*/  FFMA R31, R32, R26, R31 ;  /* 0x0000001a201f7223 */ /* 0x008fc6000000001f */
[----:B------:R-:W2:Y:S04]  /*05a0*/  LDG.E R30, desc[UR4][R16.64+0xc] ;  /* 0x00000c04101e7981 */ /* 0x000ea8000c1e1900 */
[----:B------:R-:W4:Y:S04]  /*05b0*/  LDG.E R32, desc[UR4][R20.64] ;  /* 0x0000000414207981 */ /* 0x000f28000c1e1900 */
[----:B------:R-:W3:Y:S01]  /*05c0*/  LDG.E R26, desc[UR4][R16.64+0x10] ;  /* 0x00001004101a7981 */ /* 0x000ee2000c1e1900 */
[----:B-----5:R-:W-:-:S03]  /*05d0*/  FMUL R28, R28, R33 ;  /* 0x000000211c1c7220 */ /* 0x020fc60000400000 */
[----:B------:R-:W5:Y:S01]  /*05e0*/  LDG.E R33, desc[UR4][R16.64+0x18] ;  /* 0x0000180410217981 */ /* 0x000f62000c1e1900 */
[----:B--2---:R-:W-:-:S03]  /*05f0*/  FFMA R31, R28, R30, R31 ;  /* 0x0000001e1c1f7223 */ /* 0x004fc6000000001f */
[----:B------:R-:W2:Y:S01]  /*0600*/  LDG.E R28, desc[UR4][R20.64+0x4] ;  /* 0x00000404141c7981 */ /* 0x000ea2000c1e1900 */
[----:B----4-:R-:W-:-:S03]  /*0610*/  FMUL R30, R32, R35 ;  /* 0x00000023201e7220 */ /* 0x010fc60000400000 */
[----:B------:R-:W2:Y:S01]  /*0620*/  LDG.E R35, desc[UR4][R22.64+0x14] ;  /* 0x0000140416237981 */ /* 0x000ea2000c1e1900 */
[----:B---3--:R-:W-:-:S03]  /*0630*/  FFMA R30, R30, R26, R31 ;  /* 0x0000001a1e1e7223 */ /* 0x008fc6000000001f */
[----:B------:R-:W3:Y:S04]  /*0640*/  LDG.E R26, desc[UR4][R22.64+0x18] ;  /* 0x00001804161a7981 */ /* 0x000ee8000c1e1900 */
[----:B------:R-:W4:Y:S04]  /*0650*/  LDG.E R31, desc[UR4][R22.64+0x1c] ;  /* 0x00001c04161f7981 */ /* 0x000f28000c1e1900 */
[----:B------:R-:W4:Y:S01]  /*0660*/  LDG.E R32, desc[UR4][R20.64+0xc] ;  /* 0x00000c0414207981 */ /* 0x000f22000c1e1900 */
[----:B------:R-:W-:-:S04]  /*0670*/  IADD3 R24, PT, PT, R24, 0x8, RZ ;  /* 0x0000000818187810 */ /* 0x000fc80007ffe0ff */
[----:B------:R-:W-:Y:S01]  /*0680*/  ISETP.NE.AND P0, PT, R24, RZ, PT ;  /* 0x000000ff1800720c */ /* 0x000fe20003f05270 */
[----:B------:R-:W-:Y:S01]  /*0690*/  VIADD R25, R25, 0x8 ;  /* 0x0000000819197836 */ /* 0x000fe20000000000 */
[----:B------:R-:W-:Y:S01]  /*06a0*/  IADD3 R29, PT, PT, R29, 0x8, RZ ;  /* 0x000000081d1d7810 */ /* 0x000fe20007ffe0ff */
[----:B--2---:R-:W-:-:S04]  /*06b0*/  FMUL R35, R28, R35 ;  /* 0x000000231c237220 */ /* 0x004fc80000400000 */
[----:B------:R-:W-:Y:S01]  /*06c0*/  FFMA R30, R35, R36, R30 ;  /* 0x00000024231e7223 */ /* 0x000fe2000000001e */
[----:B---3--:R-:W-:Y:S01]  /*06d0*/  FMUL R37, R37, R26 ;  /* 0x0000001a25257220 */ /* 0x008fe20000400000 */
[----:B------:R-:W-:-:S03]  /*06e0*/  IADD3 R28, P1, PT, R20, 0x20, RZ ;  /* 0x00000020141c7810 */ /* 0x000fc60007f3e0ff */
[----:B-----5:R-:W-:Y:S01]  /*06f0*/  FFMA R33, R37, R33, R30 ;  /* 0x0000002125217223 */ /* 0x020fe2000000001e */
[----:B----4-:R-:W-:Y:S01]  /*0700*/  FMUL R32, R32, R31 ;  /* 0x0000001f20207220 */ /* 0x010fe20000400000 */
[----:B------:R-:W-:-:S03]  /*0710*/  IADD3.X R21, PT, PT, RZ, R21, RZ, P1, !PT ;  /* 0x00000015ff157210 */ /* 0x000fc60000ffe4ff */
[----:B------:R-:W-:Y:S01]  /*0720*/  FFMA R26, R32, R34, R33 ;  /* 0x00000022201a7223 */ /* 0x000fe20000000021 */
[----:B------:R-:W-:Y:S06]  /*0730*/  @P0 BRA `(.L_x_62) ;  /* 0xfffffffc00300947 */ /* 0x000fec000383ffff */
[----:B------:R-:W-:-:S07]  /*0740*/  MOV R29, R11 ;  /* 0x0000000b001d7202 */ /* 0x000fce0000000f00 */
.L_x_61:
[----:B------:R-:W-:-:S13]  /*0750*/  ISETP.NE.AND P0, PT, R9, RZ, PT ;  /* 0x000000ff0900720c */ /* 0x000fda0003f05270 */
[----:B------:R-:W-:Y:S05]  /*0760*/  @!P0 BRA `(.L_x_60) ;  /* 0x0000000400648947 */ /* 0x000fea0003800000 */
[----:B------:R-:W-:Y:S01]  /*0770*/  VIADD R16, R9, 0xffffffff ;  /* 0xffffffff09107836 */ /* 0x000fe20000000000 */
[----:B------:R-:W-:-:S04]  /*0780*/  ISETP.NE.AND P1, PT, R10, RZ, PT ;  /* 0x000000ff0a00720c */ /* 0x000fc80003f25270 */
[----:B------:R-:W-:-:S13]  /*0790*/  ISETP.GE.U32.AND P0, PT, R16, 0x3, PT ;  /* 0x000000031000780c */ /* 0x000fda0003f06070 */
[----:B------:R-:W-:Y:S05]  /*07a0*/  @!P0 BRA `(.L_x_63) ;  /* 0x0000000000948947 */ /* 0x000fea0003800000 */
[----:B------:R-:W0:Y:S01]  /*07b0*/  LDC.64 R16, c[0x0][0x390] ;  /* 0x0000e400ff107b82 */ /* 0x000e220000000a00 */
[----:B------:R-:W1:Y:S01]  /*07c0*/  LDCU.64 UR6, c[0x0][0x390] ;  /* 0x00007200ff0677ac */ /* 0x000e620008000a00 */
[----:B------:R-:W-:Y:S01]  /*07d0*/  IMAD R24, R12, R27, RZ ;  /* 0x0000001b0c187224 */ /* 0x000fe200078e02ff */
[----:B------:R-:W-:Y:S01]  /*07e0*/  IADD3 R28, P0, PT, R8, R29, RZ ;  /* 0x0000001d081c7210 */ /* 0x000fe20007f1e0ff */
[----:B------:R-:W-:Y:S01]  /*07f0*/  IMAD R30, R14, R27, RZ ;  /* 0x0000001b0e1e7224 */ /* 0x000fe200078e02ff */
[-C--:B------:R-:W-:Y:S02]  /*0800*/  IADD3 R25, PT, PT, R8, R29.reuse, RZ ;  /* 0x0000001d08197210 */ /* 0x080fe40007ffe0ff */
[-C--:B------:R-:W-:Y:S01]  /*0810*/  IADD3 R31, PT, PT, R24, R29.reuse, RZ ;  /* 0x0000001d181f7210 */ /* 0x080fe20007ffe0ff */
[----:B------:R-:W2:Y:S01]  /*0820*/  LDC.64 R20, c[0x0][0x398] ;  /* 0x0000e600ff147b82 */ /* 0x000ea20000000a00 */
[----:B------:R-:W-:Y:S01]  /*0830*/  IMAD.X R35, RZ, RZ, RZ, P0 ;  /* 0x000000ffff237224 */ /* 0x000fe200000e06ff */
[----:B------:R-:W-:-:S06]  /*0840*/  IADD3 R33, PT, PT, R30, R29, RZ ;  /* 0x0000001d1e217210 */ /* 0x000fcc0007ffe0ff */
[----:B------:R-:W3:Y:S01]  /*0850*/  LDC.64 R22, c[0x0][0x3a0] ;  /* 0x0000e800ff167b82 */ /* 0x000ee20000000a00 */
[----:B-1----:R-:W-:Y:S01]  /*0860*/  LEA R24, P0, R28, UR6, 0x2 ;  /* 0x000000061c187c11 */ /* 0x002fe2000f8010ff */
[----:B0-----:R-:W-:-:S03]  /*0870*/  IMAD.WIDE.U32 R16, R25, 0x4, R16 ;  /* 0x0000000419107825 */ /* 0x001fc600078e0010 */
[----:B------:R-:W-:-:S03]  /*0880*/  LEA.HI.X R25, R28, UR7, R35, 0x2, P0 ;  /* 0x000000071c197c11 */ /* 0x000fc600080f1423 */
[----:B------:R-:W4:Y:S01]  /*0890*/  LDG.E R16, desc[UR4][R16.64] ;  /* 0x0000000410107981 */ /* 0x000f22000c1e1900 */
[----:B--2---:R-:W-:-:S03]  /*08a0*/  IMAD.WIDE R20, R31, 0x4, R20 ;  /* 0x000000041f147825 */ /* 0x004fc600078e0214 */
[----:B------:R-:W2:Y:S04]  /*08b0*/  LDG.E R30, desc[UR4][R24.64+0x4] ;  /* 0x00000404181e7981 */ /* 0x000ea8000c1e1900 */
[----:B------:R-:W4:Y:S01]  /*08c0*/  LDG.E R37, desc[UR4][R20.64] ;  /* 0x0000000414257981 */ /* 0x000f22000c1e1900 */
[----:B---3--:R-:W-:-:S03]  /*08d0*/  IMAD.WIDE R22, R33, 0x4, R22 ;  /* 0x0000000421167825 */ /* 0x008fc600078e0216 */
[----:B------:R-:W2:Y:S04]  /*08e0*/  LDG.E R35, desc[UR4][R20.64+0x4] ;  /* 0x0000040414237981 */ /* 0x000ea8000c1e1900 */
[----:B------:R-:W3:Y:S04]  /*08f0*/  LDG.E R36, desc[UR4][R22.64] ;  /* 0x0000000416247981 */ /* 0x000ee8000c1e1900 */
        /* <DEDUP_REMOVED lines=8> */
[----:B----4-:R-:W-:Y:S01]  /*0980*/  FMUL R37, R16, R37 ;  /* 0x0000002510257220 */ /* 0x010fe20000400000 */
[----:B--2---:R-:W-:-:S03]  /*0990*/  FMUL R35, R30, R35 ;  /* 0x000000231e237220 */ /* 0x004fc60000400000 */
[----:B---3--:R-:W-:-:S04]  /*09a0*/  FFMA R36, R37, R36, R26 ;  /* 0x0000002425247223 */ /* 0x008fc8000000001a */
[----:B-----5:R-:W-:Y:S01]  /*09b0*/  FFMA R36, R35, R33, R36 ;  /* 0x0000002123247223 */ /* 0x020fe20000000024 */
[----:B------:R-:W-:-:S04]  /*09c0*/  FMUL R17, R28, R17 ;  /* 0x000000111c117220 */ /* 0x000fc80000400000 */
[----:B------:R-:W-:Y:S01]  /*09d0*/  FFMA R17, R17, R31, R36 ;  /* 0x0000001f11117223 */ /* 0x000fe20000000024 */
[----:B------:R-:W-:-:S04]  /*09e0*/  FMUL R32, R32, R21 ;  /* 0x0000001520207220 */ /* 0x000fc80000400000 */
[----:B------:R-:W-:-:S07]  /*09f0*/  FFMA R26, R32, R34, R17 ;  /* 0x00000022201a7223 */ /* 0x000fce0000000011 */
.L_x_63:
        /* <DEDUP_REMOVED lines=21> */
[----:B------:R-:W4:Y:S01]  /*0b50*/  LDG.E R33, desc[UR4][R24.64+0x4] ;  /* 0x0000040418217981 */ /* 0x000f22000c1e1900 */
[----:B---3--:R-:W-:-:S03]  /*0b60*/  IMAD.WIDE R20, R31, 0x4, R20 ;  /* 0x000000041f147825 */ /* 0x008fc600078e0214 */
[----:B------:R-:W2:Y:S04]  /*0b70*/  LDG.E R31, desc[UR4][R24.64] ;  /* 0x00000004181f7981 */ /* 0x000ea8000c1e1900 */
[----:B------:R-:W3:Y:S04]  /*0b80*/  LDG.E R28, desc[UR4][R20.64] ;  /* 0x00000004141c7981 */ /* 0x000ee8000c1e1900 */
[----:B------:R-:W5:Y:S01]  /*0b90*/  LDG.E R30, desc[UR4][R20.64+0x4] ;  /* 0x00000404141e7981 */ /* 0x000f62000c1e1900 */
[----:B------:R-:W-:Y:S01]  /*0ba0*/  IADD3 R29, PT, PT, R29, 0x2, RZ ;  /* 0x000000021d1d7810 */ /* 0x000fe20007ffe0ff */
[----:B----4-:R-:W-:Y:S01]  /*0bb0*/  FMUL R33, R16, R33 ;  /* 0x0000002110217220 */ /* 0x010fe20000400000 */
[----:B--2---:R-:W-:-:S04]  /*0bc0*/  FMUL R31, R22, R31 ;  /* 0x0000001f161f7220 */ /* 0x004fc80000400000 */
[----:B---3--:R-:W-:-:S04]  /*0bd0*/  FFMA R26, R31, R28, R26 ;  /* 0x0000001c1f1a7223 */ /* 0x008fc8000000001a */
[----:B-----5:R-:W-:-:S07]  /*0be0*/  FFMA R26, R33, R30, R26 ;  /* 0x0000001e211a7223 */ /* 0x020fce000000001a */
.L_x_64:
[----:B------:R-:W-:Y:S05]  /*0bf0*/  @!P1 BRA `(.L_x_60) ;  /* 0x0000000000409947 */ /* 0x000fea0003800000 */
[----:B------:R-:W0:Y:S01]  /*0c00*/  LDC.64 R22, c[0x0][0x390] ;  /* 0x0000e400ff167b82 */ /* 0x000e220000000a00 */
[-C--:B------:R-:W-:Y:S02]  /*0c10*/  IMAD R24, R12, R27.reuse, RZ ;  /* 0x0000001b0c187224 */ /* 0x080fe400078e02ff */
[----:B------:R-:W-:Y:S02]  /*0c20*/  IMAD.IADD R25, R8, 0x1, R29 ;  /* 0x0000000108197824 */ /* 0x000fe400078e021d */
[----:B------:R-:W-:Y:S01]  /*0c30*/  IMAD R28, R14, R27, RZ ;  /* 0x0000001b0e1c7224 */ /* 0x000fe200078e02ff */
[-C--:B------:R-:W-:Y:S02]  /*0c40*/  IADD3 R31, PT, PT, R24, R29.reuse, RZ ;  /* 0x0000001d181f7210 */ /* 0x080fe40007ffe0ff */
[----:B------:R-:W1:Y:S08]  /*0c50*/  LDC.64 R20, c[0x0][0x398] ;  /* 0x0000e600ff147b82 */ /* 0x000e700000000a00 */
[----:B------:R-:W2:Y:S01]  /*0c60*/  LDC.64 R16, c[0x0][0x3a0] ;  /* 0x0000e800ff107b82 */ /* 0x000ea20000000a00 */
[----:B0-----:R-:W-:Y:S01]  /*0c70*/  IMAD.WIDE.U32 R22, R25, 0x4, R22 ;  /* 0x0000000419167825 */ /* 0x001fe200078e0016 */
[----:B------:R-:W-:-:S05]  /*0c80*/  IADD3 R25, PT, PT, R28, R29, RZ ;  /* 0x0000001d1c197210 */ /* 0x000fca0007ffe0ff */
[----:B------:R-:W3:Y:S01]  /*0c90*/  LDG.E R22, desc[UR4][R22.64] ;  /* 0x0000000416167981 */ /* 0x000ee2000c1e1900 */
[----:B-1----:R-:W-:-:S06]  /*0ca0*/  IMAD.WIDE R20, R31, 0x4, R20 ;  /* 0x000000041f147825 */ /* 0x002fcc00078e0214 */
[----:B------:R-:W3:Y:S01]  /*0cb0*/  LDG.E R21, desc[UR4][R20.64] ;  /* 0x0000000414157981 */ /* 0x000ee2000c1e1900 */
[----:B--2---:R-:W-:-:S06]  /*0cc0*/  IMAD.WIDE R16, R25, 0x4, R16 ;  /* 0x0000000419107825 */ /* 0x004fcc00078e0210 */
[----:B------:R-:W2:Y:S01]  /*0cd0*/  LDG.E R16, desc[UR4][R16.64] ;  /* 0x0000000410107981 */ /* 0x000ea2000c1e1900 */
[----:B---3--:R-:W-:-:S04]  /*0ce0*/  FMUL R25, R22, R21 ;  /* 0x0000001516197220 */ /* 0x008fc80000400000 */
[----:B--2---:R-:W-:-:S07]  /*0cf0*/  FFMA R26, R25, R16, R26 ;  /* 0x00000010191a7223 */ /* 0x004fce000000001a */
.L_x_60:
[----:B------:R-:W2:Y:S01]  /*0d00*/  LDC.64 R20, c[0x0][0x398] ;  /* 0x0000e600ff147b82 */ /* 0x000ea20000000a00 */
[-CC-:B0-----:R-:W-:Y:S02]  /*0d10*/  IMAD R23, R12, R27.reuse, R4.reuse ;  /* 0x0000001b0c177224 */ /* 0x181fe400078e0204 */
[----:B-1----:R-:W-:-:S05]  /*0d20*/  IMAD R27, R14, R27, R4 ;  /* 0x0000001b0e1b7224 */ /* 0x002fca00078e0204 */
[----:B------:R-:W0:Y:S01]  /*0d30*/  LDC.64 R16, c[0x0][0x3a0] ;  /* 0x0000e800ff107b82 */ /* 0x000e220000000a00 */
[----:B------:R-:W-:Y:S01]  /*0d40*/  FSETP.GEU.AND P0, PT, |R26|, 1.175494350822287508e-38, PT ;  /* 0x008000001a00780b */ /* 0x000fe20003f0e200 */
[----:B------:R-:W5:Y:S01]  /*0d50*/  LDG.E R12, desc[UR4][R18.64] ;  /* 0x00000004120c7981 */ /* 0x000f62000c1e1900 */
[----:B--2---:R-:W-:-:S06]  /*0d60*/  IMAD.WIDE R20, R23, 0x4, R20 ;  /* 0x0000000417147825 */ /* 0x004fcc00078e0214 */
[----:B------:R-:W2:Y:S01]  /*0d70*/  LDG.E R20, desc[UR4][R20.64] ;  /* 0x0000000414147981 */ /* 0x000ea2000c1e1900 */
[----:B0-----:R-:W-:-:S06]  /*0d80*/  IMAD.WIDE R16, R27, 0x4, R16 ;  /* 0x000000041b107825 */ /* 0x001fcc00078e0210 */
[----:B------:R0:W2:Y:S01]  /*0d90*/  LDG.E R17, desc[UR4][R16.64] ;  /* 0x0000000410117981 */ /* 0x0000a2000c1e1900 */
[----:B------:R-:W-:-:S05]  /*0da0*/  FMUL R23, |R26|, 16777216 ;  /* 0x4b8000001a177820 */ /* 0x000fca0000400200 */
[----:B------:R-:W-:-:S04]  /*0db0*/  FSEL R23, R23, |R26|, !P0 ;  /* 0x4000001a17177208 */ /* 0x000fc80004000000 */
[----:B------:R-:W-:-:S04]  /*0dc0*/  IADD3 R14, PT, PT, R23, -0x3f3504f3, RZ ;  /* 0xc0cafb0d170e7810 */ /* 0x000fc80007ffe0ff */
[----:B------:R-:W-:-:S05]  /*0dd0*/  LOP3.LUT R14, R14, 0xff800000, RZ, 0xc0, !PT ;  /* 0xff8000000e0e7812 */ /* 0x000fca00078ec0ff */
[----:B------:R-:W-:-:S04]  /*0de0*/  IMAD.IADD R23, R23, 0x1, -R14 ;  /* 0x0000000117177824 */ /* 0x000fc800078e0a0e */
[----:B------:R-:W-:-:S06]  /*0df0*/  FADD R22, R23, 1 ;  /* 0x3f80000017167421 */ /* 0x000fcc0000000000 */
[----:B------:R-:W1:Y:S01]  /*0e00*/  MUFU.RCP R22, R22 ;  /* 0x0000001600167308 */ /* 0x000e620000001000 */
[----:B------:R-:W-:Y:S01]  /*0e10*/  FADD R23, R23, -1 ;  /* 0xbf80000017177421 */ /* 0x000fe20000000000 */
[----:B0-----:R-:W-:-:S03]  /*0e20*/  FSEL R16, RZ, -24, P0 ;  /* 0xc1c00000ff107808 */ /* 0x001fc60000000000 */
[----:B------:R-:W-:Y:S01]  /*0e30*/  FADD R21, R23, R23 ;  /* 0x0000001717157221 */ /* 0x000fe20000000000 */
[----:B------:R-:W-:-:S05]  /*0e40*/  I2FP.F32.S32 R19, R14 ;  /* 0x0000000e00137245 */ /* 0x000fca0000201400 */
[----:B------:R-:W-:Y:S01]  /*0e50*/  FFMA R19, R19, 1.1920928955078125e-07, R16 ;  /* 0x3400000013137823 */ /* 0x000fe20000000010 */
[----:B-1----:R-:W-:Y:S01]  /*0e60*/  FMUL R14, R22, R21 ;  /* 0x00000015160e7220 */ /* 0x002fe20000400000 */
[----:B------:R-:W-:-:S03]  /*0e70*/  HFMA2 R21, -RZ, RZ, 0.771484375, 0.21533203125 ;  /* 0x3a2c32e4ff157431 */ /* 0x000fc600000001ff */
[----:B------:R-:W-:Y:S01]  /*0e80*/  FADD R16, R23, -R14 ;  /* 0x8000000e17107221 */ /* 0x000fe20000000000 */
[----:B------:R-:W-:-:S03]  /*0e90*/  FMUL R18, R14, R14 ;  /* 0x0000000e0e127220 */ /* 0x000fc60000400000 */
[----:B------:R-:W-:Y:S01]  /*0ea0*/  FADD R24, R16, R16 ;  /* 0x0000001010187221 */ /* 0x000fe20000000000 */
[----:B------:R-:W-:Y:S01]  /*0eb0*/  FFMA R16, R14, 1.4426950216293334961, R19 ;  /* 0x3fb8aa3b0e107823 */ /* 0x000fe20000000013 */
[C---:B------:R-:W-:Y:S02]  /*0ec0*/  FFMA R21, R18.reuse, R21, 0.0032181653659790754318 ;  /* 0x3b52e7db12157423 */ /* 0x040fe40000000015 */
[----:B------:R-:W-:Y:S01]  /*0ed0*/  FFMA R23, R23, -R14, R24 ;  /* 0x8000000e17177223 */ /* 0x000fe20000000018 */
[----:B------:R-:W-:Y:S01]  /*0ee0*/  FADD R19, R19, -R16 ;  /* 0x8000001013137221 */ /* 0x000fe20000000000 */
[----:B------:R-:W-:Y:S02]  /*0ef0*/  FFMA R21, R18, R21, 0.018033718690276145935 ;  /* 0x3c93bb7312157423 */ /* 0x000fe40000000015 */
[----:B------:R-:W-:Y:S01]  /*0f00*/  FMUL R23, R22, R23 ;  /* 0x0000001716177220 */ /* 0x000fe20000400000 */
[----:B------:R-:W-:Y:S01]  /*0f10*/  FFMA R22, R14, 1.4426950216293334961, R19 ;  /* 0x3fb8aa3b0e167823 */ /* 0x000fe20000000013 */
[----:B------:R-:W-:-:S03]  /*0f20*/  FFMA R21, R18, R21, 0.12022458761930465698 ;  /* 0x3df6384f12157423 */ /* 0x000fc60000000015 */
[----:B------:R-:W-:Y:S01]  /*0f30*/  FFMA R19, R23, 1.4426950216293334961, R22 ;  /* 0x3fb8aa3b17137823 */ /* 0x000fe20000000016 */
[----:B------:R-:W-:-:S03]  /*0f40*/  FMUL R21, R18, R21 ;  /* 0x0000001512157220 */ /* 0x000fc60000400000 */
[----:B------:R-:W-:Y:S01]  /*0f50*/  FFMA R18, R14, 1.9251366722983220825e-08, R19 ;  /* 0x32a55e340e127823 */ /* 0x000fe20000000013 */
[----:B------:R-:W-:-:S04]  /*0f60*/  FMUL R19, R21, 3 ;  /* 0x4040000015137820 */ /* 0x000fc80000400000 */
[----:B------:R-:W-:-:S04]  /*0f70*/  FFMA R18, R23, R19, R18 ;  /* 0x0000001317127223 */ /* 0x000fc80000000012 */
[----:B------:R-:W-:-:S04]  /*0f80*/  FFMA R21, R14, R21, R18 ;  /* 0x000000150e157223 */ /* 0x000fc80000000012 */
[----:B------:R-:W-:-:S04]  /*0f90*/  FADD R14, R16, R21 ;  /* 0x00000015100e7221 */ /* 0x000fc80000000000 */
[----:B------:R-:W-:-:S04]  /*0fa0*/  FMUL R18, R5, R14 ;  /* 0x0000000e05127220 */ /* 0x000fc80000400000 */
[----:B------:R-:W0:Y:S01]  /*0fb0*/  FRND R23, R18 ;  /* 0x0000001200177307 */ /* 0x000e220000201000 */
[----:B------:R-:W-:Y:S01]  /*0fc0*/  FADD R16, -R16, R14 ;  /* 0x0000000e10107221 */ /* 0x000fe20000000100 */
[----:B------:R-:W-:-:S03]  /*0fd0*/  FFMA R19, R5, R14, -R18 ;  /* 0x0000000e05137223 */ /* 0x000fc60000000812 */
[----:B------:R-:W-:Y:S01]  /*0fe0*/  FADD R16, R21, -R16 ;  /* 0x8000001015107221 */ /* 0x000fe20000000000 */
[----:B------:R-:W-:-:S03]  /*0ff0*/  MOV R24, 0x391fcb8e ;  /* 0x391fcb8e00187802 */ /* 0x000fc60000000f00 */
[----:B------:R-:W-:Y:S01]  /*1000*/  FFMA R19, R5, R16, R19 ;  /* 0x0000001005137223 */ /* 0x000fe20000000013 */
[----:B0-----:R-:W-:-:S04]  /*1010*/  FADD R22, R18, -R23 ;  /* 0x8000001712167221 */ /* 0x001fc80000000000 */
[----:B------:R-:W-:-:S04]  /*1020*/  FADD R19, R19, R22 ;  /* 0x0000001613137221 */ /* 0x000fc80000000000 */
[----:B------:R-:W-:-:S04]  /*1030*/  FFMA R22, R19, R24, 0.0013391353422775864601 ;  /* 0x3aaf85ed13167423 */ /* 0x000fc80000000018 */
[----:B------:R-:W-:Y:S01]  /*1040*/  FFMA R22, R19, R22, 0.0096188392490148544312 ;  /* 0x3c1d985613167423 */ /* 0x000fe20000000016 */
[----:B------:R-:W-:-:S03]  /*1050*/  FSETP.GT.AND P0, PT, R23, RZ, PT ;  /* 0x000000ff1700720b */ /* 0x000fc60003f04000 */
[C---:B------:R-:W-:Y:S01]  /*1060*/  FFMA R22, R19.reuse, R22, 0.055503588169813156128 ;  /* 0x3d6357bb13167423 */ /* 0x040fe20000000016 */
[----:B------:R-:W0:Y:S01]  /*1070*/  F2I.NTZ R21, R18 ;  /* 0x0000001200157305 */ /* 0x000e220000203100 */
[----:B------:R-:W-:Y:S02]  /*1080*/  SEL R24, RZ, 0x83000000, P0 ;  /* 0x83000000ff187807 */ /* 0x000fe40000000000 */
[----:B------:R-:W-:Y:S01]  /*1090*/  FFMA R22, R19, R22, 0.24022644758224487305 ;  /* 0x3e75fdec13167423 */ /* 0x000fe20000000016 */
[----:B------:R-:W-:-:S03]  /*10a0*/  FSETP.NEU.AND P0, PT, R26, 1, PT ;  /* 0x3f8000001a00780b */ /* 0x000fc60003f0d000 */
[----:B------:R-:W-:Y:S01]  /*10b0*/  FFMA R22, R19, R22, 0.69314718246459960938 ;  /* 0x3f31721813167423 */ /* 0x000fe20000000016 */
[----:B------:R-:W-:Y:S02]  /*10c0*/  FSETP.EQ.OR P2, PT, R5, RZ, !P0 ;  /* 0x000000ff0500720b */ /* 0x000fe40004742400 */
[----:B------:R-:W-:Y:S01]  /*10d0*/  FSETP.GT.AND P1, PT, |R18|, 152, PT ;  /* 0x431800001200780b */ /* 0x000fe20003f24200 */
[----:B------:R-:W-:Y:S01]  /*10e0*/  FFMA R22, R19, R22, 1 ;  /* 0x3f80000013167423 */ /* 0x000fe20000000016 */
[----:B------:R-:W-:Y:S01]  /*10f0*/  IADD3 R19, PT, PT, R24, 0x7f000000, RZ ;  /* 0x7f00000018137810 */ /* 0x000fe20007ffe0ff */
[----:B0-----:R-:W-:-:S04]  /*1100*/  IMAD R24, R21, 0x800000, -R24 ;  /* 0x0080000015187824 */ /* 0x001fc800078e0a18 */
[----:B------:R-:W-:Y:S01]  /*1110*/  FMUL R19, R22, R19 ;  /* 0x0000001316137220 */ /* 0x000fe20000400000 */
[----:B------:R-:W-:Y:S01]  /*1120*/  FSETP.GEU.AND P4, PT, R18, RZ, PT ;  /* 0x000000ff1200720b */ /* 0x000fe20003f8e000 */
[----:B------:R-:W-:Y:S02]  /*1130*/  BSSY.RECONVERGENT B2, `(.L_x_65) ;  /* 0x0000022000027945 */ /* 0x000fe40003800200 */
[----:B------:R-:W-:Y:S01]  /*1140*/  FMUL R24, R19, R24 ;  /* 0x0000001813187220 */ /* 0x000fe20000400000 */
[----:B------:R-:W-:Y:S01]  /*1150*/  HFMA2 R19, -RZ, RZ, 1.875, 0 ;  /* 0x3f800000ff137431 */ /* 0x000fe200000001ff */
        /* <DEDUP_REMOVED lines=31> */
.L_x_66:
[----:B------:R-:W-:Y:S05]  /*1350*/  BSYNC.RECONVERGENT B2 ;  /* 0x0000000000027941 */ /* 0x000fea0003800200 */
.L_x_65:
        /* <DEDUP_REMOVED lines=10> */
[----:B------:R-:W-:Y:S01]  /*1400*/  IMAD.MOV.U32 R17, RZ, RZ, R19 ;  /* 0x000000ffff117224 */ /* 0x000fe200078e0013 */
[----:B------:R-:W-:-:S07]  /*1410*/  MOV R18, 0x1430 ;  /* 0x0000143000127802 */ /* 0x000fce0000000f00 */
[----:B------:R-:W-:Y:S05]  /*1420*/  CALL.REL.NOINC `($__internal_2_$__cuda_sm3x_div_rn_noftz_f32_slowpath) ;  /* 0x0000000400507944 */ /* 0x000fea0003c00000 */
[----:B------:R-:W-:-:S07]  /*1430*/  MOV R17, R12 ;  /* 0x0000000c00117202 */ /* 0x000fce0000000f00 */
.L_x_68:
[----:B------:R-:W-:Y:S05]  /*1440*/  BSYNC.RECONVERGENT B2 ;  /* 0x0000000000027941 */ /* 0x000fea0003800200 */
.L_x_67:
        /* <DEDUP_REMOVED lines=13> */
[----:B------:R-:W-:-:S04]  /*1520*/  FADD R14, R23, R14 ;  /* 0x0000000e170e7221 */ /* 0x000fc80000000000 */
[C---:B------:R-:W-:Y:S01]  /*1530*/  FFMA R23, R14.reuse, R25, 0.0013391353422775864601 ;  /* 0x3aaf85ed0e177423 */ /* 0x040fe20000000019 */
[----:B------:R-:W-:Y:S02]  /*1540*/  SEL R25, RZ, 0x83000000, P1 ;  /* 0x83000000ff197807 */ /* 0x000fe40000800000 */
[----:B------:R-:W-:Y:S01]  /*1550*/  FSETP.GT.AND P1, PT, |R21|, 152, PT ;  /* 0x431800001500780b */ /* 0x000fe20003f24200 */
[----:B------:R-:W-:Y:S01]  /*1560*/  FFMA R23, R14, R23, 0.0096188392490148544312 ;  /* 0x3c1d98560e177423 */ /* 0x000fe20000000017 */
[----:B------:R-:W-:Y:S01]  /*1570*/  IADD3 R12, PT, PT, R25, 0x7f000000, RZ ;  /* 0x7f000000190c7810 */ /* 0x000fe20007ffe0ff */
[----:B-1----:R-:W-:Y:S02]  /*1580*/  IMAD R25, R16, 0x800000, -R25 ;  /* 0x0080000010197824 */ /* 0x002fe400078e0a19 */
[----:B------:R-:W-:-:S04]  /*1590*/  FFMA R23, R14, R23, 0.055503588169813156128 ;  /* 0x3d6357bb0e177423 */ /* 0x000fc80000000017 */
[----:B------:R-:W-:-:S04]  /*15a0*/  FFMA R23, R14, R23, 0.24022644758224487305 ;  /* 0x3e75fdec0e177423 */ /* 0x000fc80000000017 */
[----:B------:R-:W-:-:S04]  /*15b0*/  FFMA R23, R14, R23, 0.69314718246459960938 ;  /* 0x3f3172180e177423 */ /* 0x000fc80000000017 */
[----:B------:R-:W-:-:S04]  /*15c0*/  FFMA R23, R14, R23, 1 ;  /* 0x3f8000000e177423 */ /* 0x000fc80000000017 */
[----:B------:R-:W-:-:S04]  /*15d0*/  FMUL R12, R23, R12 ;  /* 0x0000000c170c7220 */ /* 0x000fc80000400000 */
[----:B------:R-:W-:Y:S01]  /*15e0*/  FMUL R25, R12, R25 ;  /* 0x000000190c197220 */ /* 0x000fe20000400000 */
[----:B------:R-:W-:Y:S02]  /*15f0*/  MOV R12, 0x3f800000 ;  /* 0x3f800000000c7802 */ /* 0x000fe40000000f00 */
        /* <DEDUP_REMOVED lines=24> */
.L_x_70:
[----:B------:R-:W-:Y:S05]  /*1780*/  BSYNC.RECONVERGENT B2 ;  /* 0x0000000000027941 */ /* 0x000fea0003800200 */
.L_x_69:
[----:B------:R-:W-:Y:S01]  /*1790*/  FFMA R15, R20, R12, R15 ;  /* 0x0000000c140f7223 */ /* 0x000fe2000000000f */
[----:B------:R-:W-:Y:S06]  /*17a0*/  @!P3 BRA `(.L_x_71) ;  /* 0xffffffe800acb947 */ /* 0x000fec000383ffff */
[----:B------:R-:W-:Y:S05]  /*17b0*/  BSYNC.RECONVERGENT B1 ;  /* 0x0000000000017941 */ /* 0x000fea0003800200 */
.L_x_59:
        /* <DEDUP_REMOVED lines=9> */
[----:B------:R-:W-:Y:S01]  /*1850*/  IMAD.MOV.U32 R12, RZ, RZ, R0 ;  /* 0x000000ffff0c7224 */ /* 0x000fe200078e0000 */
[----:B------:R-:W-:Y:S02]  /*1860*/  MOV R17, R15 ;  /* 0x0000000f00117202 */ /* 0x000fe40000000f00 */
[----:B------:R-:W-:-:S07]  /*1870*/  MOV R18, 0x1890 ;  /* 0x0000189000127802 */ /* 0x000fce0000000f00 */
[----:B------:R-:W-:Y:S05]  /*1880*/  CALL.REL.NOINC `($__internal_2_$__cuda_sm3x_div_rn_noftz_f32_slowpath) ;  /* 0x0000000000387944 */ /* 0x000fea0003c00000 */
[----:B------:R-:W-:-:S07]  /*1890*/  MOV R2, R12 ;  /* 0x0000000c00027202 */ /* 0x000fce0000000f00 */
.L_x_73:
[----:B------:R-:W-:Y:S05]  /*18a0*/  BSYNC.RECONVERGENT B1 ;  /* 0x0000000000017941 */ /* 0x000fea0003800200 */
.L_x_72:
[----:B------:R-:W-:-:S07]  /*18b0*/  MOV R0, R2 ;  /* 0x0000000200007202 */ /* 0x000fce0000000f00 */
.L_x_58:
[----:B------:R-:W-:Y:S05]  /*18c0*/  BSYNC.RECONVERGENT B0 ;  /* 0x0000000000007941 */ /* 0x000fea0003800200 */
.L_x_57:
        /* <DEDUP_REMOVED lines=10> */
        .weak           $__internal_2_$__cuda_sm3x_div_rn_noftz_f32_slowpath
        .type           $__internal_2_$__cuda_sm3x_div_rn_noftz_f32_slowpath,@function
        .size           $__internal_2_$__cuda_sm3x_div_rn_noftz_f32_slowpath,(.L_x_88 - $__internal_2_$__cuda_sm3x_div_rn_noftz_f32_slowpath)
$__internal_2_$__cuda_sm3x_div_rn_noftz_f32_slowpath:
[----:B------:R-:W-:Y:S01]  /*1970*/  SHF.R.U32.HI R21, RZ, 0x17, R17 ;  /* 0x00000017ff157819 */ /* 0x000fe20000011611 */
[----:B------:R-:W-:Y:S01]  /*1980*/  BSSY.RECONVERGENT B3, `(.L_x_74) ;  /* 0x0000062000037945 */ /* 0x000fe20003800200 */
[----:B------:R-:W-:Y:S02]  /*1990*/  SHF.R.U32.HI R19, RZ, 0x17, R12 ;  /* 0x00000017ff137819 */ /* 0x000fe4000001160c */
[----:B------:R-:W-:Y:S02]  /*19a0*/  LOP3.LUT R21, R21, 0xff, RZ, 0xc0, !PT ;  /* 0x000000ff15157812 */ /* 0x000fe400078ec0ff */
[----:B------:R-:W-:-:S03]  /*19b0*/  LOP3.LUT R24, R19, 0xff, RZ, 0xc0, !PT ;  /* 0x000000ff13187812 */ /* 0x000fc600078ec0ff */
[----:B------:R-:W-:Y:S01]  /*19c0*/  VIADD R23, R21, 0xffffffff ;  /* 0xffffffff15177836 */ /* 0x000fe20000000000 */
[----:B------:R-:W-:-:S04]  /*19d0*/  IADD3 R22, PT, PT, R24, -0x1, RZ ;  /* 0xffffffff18167810 */ /* 0x000fc80007ffe0ff */
        /* <DEDUP_REMOVED lines=23> */
[----:B------:R-:W-:Y:S02]  /*1b50*/  @!P1 IMAD.MOV.U32 R19, RZ, RZ, -0x40 ;  /* 0xffffffc0ff139424 */ /* 0x000fe400078e00ff */
[----:B------:R-:W-:Y:S01]  /*1b60*/  @!P1 FFMA R12, R12, 1.84467440737095516160e+19, RZ ;  /* 0x5f8000000c0c9823 */ /* 0x000fe200000000ff */
[----:B------:R-:W-:Y:S02]  /*1b70*/  @!P2 FFMA R17, R17, 1.84467440737095516160e+19, RZ ;  /* 0x5f8000001111a823 */ /* 0x000fe400000000ff */
[----:B------:R-:W-:-:S07]  /*1b80*/  @!P2 IADD3 R19, PT, PT, R19, 0x40, RZ ;  /* 0x000000401313a810 */ /* 0x000fce0007ffe0ff */
.L_x_75:
[----:B------:R-:W-:Y:S01]  /*1b90*/  LEA R22, R21, 0xc0800000, 0x17 ;  /* 0xc080000015167811 */ /* 0x000fe200078eb8ff */
[----:B------:R-:W-:Y:S03]  /*1ba0*/  BSSY.RECONVERGENT B4, `(.L_x_80) ;  /* 0x0000036000047945 */ /* 0x000fe60003800200 */
[----:B------:R-:W-:Y:S02]  /*1bb0*/  IADD3 R23, PT, PT, -R22, R17, RZ ;  /* 0x0000001116177210 */ /* 0x000fe40007ffe1ff */
[----:B------:R-:W-:Y:S02]  /*1bc0*/  IADD3 R22, PT, PT, R24, -0x7f, RZ ;  /* 0xffffff8118167810 */ /* 0x000fe40007ffe0ff */
[----:B------:R-:W0:Y:S01]  /*1bd0*/  MUFU.RCP R17, R23 ;  /* 0x0000001700117308 */ /* 0x000e220000001000 */
[----:B------:R-:W-:Y:S02]  /*1be0*/  FADD.FTZ R25, -R23, -RZ ;  /* 0x800000ff17197221 */ /* 0x000fe40000010100 */
[C---:B------:R-:W-:Y:S01]  /*1bf0*/  IMAD R12, R22.reuse, -0x800000, R12 ;  /* 0xff800000160c7824 */ /* 0x040fe200078e020c */
[----:B------:R-:W-:-:S05]  /*1c00*/  IADD3 R22, PT, PT, R22, 0x7f, -R21 ;  /* 0x0000007f16167810 */ /* 0x000fca0007ffe815 */
[----:B------:R-:W-:Y:S02]  /*1c10*/  IMAD.IADD R22, R22, 0x1, R19 ;  /* 0x0000000116167824 */ /* 0x000fe400078e0213 */
        /* <DEDUP_REMOVED lines=8> */
[----:B------:R-:W-:-:S04]  /*1ca0*/  LOP3.LUT R21, R21, 0xff, RZ, 0xc0, !PT ;  /* 0x000000ff15157812 */ /* 0x000fc800078ec0ff */
[----:B------:R-:W-:-:S04]  /*1cb0*/  IADD3 R23, PT, PT, R21, R22, RZ ;  /* 0x0000001615177210 */ /* 0x000fc80007ffe0ff */
        /* <DEDUP_REMOVED lines=11> */
[-CC-:B------:R-:W-:Y:S01]  /*1d70*/  FFMA.RM R22, R17, R25.reuse, R24.reuse ;  /* 0x0000001911167223 */ /* 0x180fe20000004018 */
[C---:B------:R-:W-:Y:S02]  /*1d80*/  ISETP.NE.AND P4, PT, R23.reuse, RZ, PT ;  /* 0x000000ff1700720c */ /* 0x040fe40003f85270 */
[----:B------:R-:W-:Y:S02]  /*1d90*/  ISETP.NE.AND P2, PT, R23, RZ, PT ;  /* 0x000000ff1700720c */ /* 0x000fe40003f45270 */
[----:B------:R-:W-:Y:S01]  /*1da0*/  LOP3.LUT R21, R19, 0x7fffff, RZ, 0xc0, !PT ;  /* 0x007fffff13157812 */ /* 0x000fe200078ec0ff */
[----:B------:R-:W-:Y:S01]  /*1db0*/  FFMA.RP R19, R17, R25, R24 ;  /* 0x0000001911137223 */ /* 0x000fe20000008018 */
[----:B------:R-:W-:Y:S01]  /*1dc0*/  IADD3 R24, PT, PT, R23, 0x20, RZ ;  /* 0x0000002017187810 */ /* 0x000fe20007ffe0ff */
[----:B------:R-:W-:Y:S01]  /*1dd0*/  IMAD.MOV R17, RZ, RZ, -R23 ;  /* 0x000000ffff117224 */ /* 0x000fe200078e0a17 */
[----:B------:R-:W-:-:S02]  /*1de0*/  LOP3.LUT R21, R21, 0x800000, RZ, 0xfc, !PT ;  /* 0x0080000015157812 */ /* 0x000fc400078efcff */
[----:B------:R-:W-:Y:S02]  /*1df0*/  FSETP.NEU.FTZ.AND P1, PT, R19, R22, PT ;  /* 0x000000161300720b */ /* 0x000fe40003f3d000 */
[----:B------:R-:W-:Y:S02]  /*1e00*/  SHF.L.U32 R24, R21, R24, RZ ;  /* 0x0000001815187219 */ /* 0x000fe400000006ff */
[----:B------:R-:W-:Y:S02]  /*1e10*/  SEL R22, R17, RZ, P4 ;  /* 0x000000ff11167207 */ /* 0x000fe40002000000 */
[----:B------:R-:W-:Y:S02]  /*1e20*/  ISETP.NE.AND P2, PT, R24, RZ, P2 ;  /* 0x000000ff1800720c */ /* 0x000fe40001745270 */
[----:B------:R-:W-:Y:S02]  /*1e30*/  SHF.R.U32.HI R22, RZ, R22, R21 ;  /* 0x00000016ff167219 */ /* 0x000fe40000011615 */
[----:B------:R-:W-:-:S02]  /*1e40*/  PLOP3.LUT P1, PT, P1, P2, PT, 0xf8, 0x8f ;  /* 0x00000000008f781c */ /* 0x000fc40000f25f70 */
[----:B------:R-:W-:Y:S02]  /*1e50*/  SHF.R.U32.HI R24, RZ, 0x1, R22 ;  /* 0x00000001ff187819 */ /* 0x000fe40000011616 */
[----:B------:R-:W-:-:S04]  /*1e60*/  SEL R17, RZ, 0x1, !P1 ;  /* 0x00000001ff117807 */ /* 0x000fc80004800000 */
[----:B------:R-:W-:-:S04]  /*1e70*/  LOP3.LUT R17, R17, 0x1, R24, 0xf8, !PT ;  /* 0x0000000111117812 */ /* 0x000fc800078ef818 */
[----:B------:R-:W-:-:S04]  /*1e80*/  LOP3.LUT R17, R17, R22, RZ, 0xc0, !PT ;  /* 0x0000001611117212 */ /* 0x000fc800078ec0ff */
[----:B------:R-:W-:-:S04]  /*1e90*/  IADD3 R17, PT, PT, R24, R17, RZ ;  /* 0x0000001118117210 */ /* 0x000fc80007ffe0ff */
[----:B------:R-:W-:Y:S01]  /*1ea0*/  LOP3.LUT R12, R17, R12, RZ, 0xfc, !PT ;  /* 0x0000000c110c7212 */ /* 0x000fe200078efcff */
[----:B------:R-:W-:Y:S06]  /*1eb0*/  BRA `(.L_x_83) ;  /* 0x0000000000107947 */ /* 0x000fec0003800000 */
.L_x_82:
[----:B------:R-:W-:-:S04]  /*1ec0*/  LOP3.LUT R12, R12, 0x80000000, RZ, 0xc0, !PT ;  /* 0x800000000c0c7812 */ /* 0x000fc800078ec0ff */
[----:B------:R-:W-:Y:S01]  /*1ed0*/  LOP3.LUT R12, R12, 0x7f800000, RZ, 0xfc, !PT ;  /* 0x7f8000000c0c7812 */ /* 0x000fe200078efcff */
[----:B------:R-:W-:Y:S06]  /*1ee0*/  BRA `(.L_x_83) ;  /* 0x0000000000047947 */ /* 0x000fec0003800000 */
.L_x_81:
[----:B------:R-:W-:-:S07]  /*1ef0*/  LEA R12, R22, R12, 0x17 ;  /* 0x0000000c160c7211 */ /* 0x000fce00078eb8ff */
.L_x_83:
[----:B------:R-:W-:Y:S05]  /*1f00*/  BSYNC.RECONVERGENT B4 ;  /* 0x0000000000047941 */ /* 0x000fea0003800200 */
.L_x_80:
[----:B------:R-:W-:Y:S05]  /*1f10*/  BRA `(.L_x_84) ;  /* 0x0000000000207947 */ /* 0x000fea0003800000 */
.L_x_79:
[----:B------:R-:W-:-:S04]  /*1f20*/  LOP3.LUT R12, R17, 0x80000000, R12, 0x48, !PT ;  /* 0x80000000110c7812 */ /* 0x000fc800078e480c */
[----:B------:R-:W-:Y:S01]  /*1f30*/  LOP3.LUT R12, R12, 0x7f800000, RZ, 0xfc, !PT ;  /* 0x7f8000000c0c7812 */ /* 0x000fe200078efcff */
[----:B------:R-:W-:Y:S06]  /*1f40*/  BRA `(.L_x_84) ;  /* 0x0000000000147947 */ /* 0x000fec0003800000 */
.L_x_78:
[----:B------:R-:W-:Y:S01]  /*1f50*/  LOP3.LUT R12, R17, 0x80000000, R12, 0x48, !PT ;  /* 0x80000000110c7812 */ /* 0x000fe200078e480c */
[----:B------:R-:W-:Y:S06]  /*1f60*/  BRA `(.L_x_84) ;  /* 0x00000000000c7947 */ /* 0x000fec0003800000 */
.L_x_77:
[----:B------:R-:W0:Y:S01]  /*1f70*/  MUFU.RSQ R12, -QNAN ;  /* 0xffc00000000c7908 */ /* 0x000e220000001400 */
[----:B------:R-:W-:Y:S05]  /*1f80*/  BRA `(.L_x_84) ;  /* 0x0000000000047947 */ /* 0x000fea0003800000 */
.L_x_76:
[----:B------:R-:W-:-:S07]  /*1f90*/  FADD.FTZ R12, R12, R17 ;  /* 0x000000110c0c7221 */ /* 0x000fce0000010000 */
.L_x_84:
[----:B------:R-:W-:Y:S05]  /*1fa0*/  BSYNC.RECONVERGENT B3 ;  /* 0x0000000000037941 */ /* 0x000fea0003800200 */
.L_x_74:
[----:B------:R-:W-:-:S04]  /*1fb0*/  HFMA2 R19, -RZ, RZ, 0, 0 ;  /* 0x00000000ff137431 */ /* 0x000fc800000001ff */
[----:B0-----:R-:W-:Y:S05]  /*1fc0*/  RET.REL.NODEC R18 `(_Z13factorAKernelPiPfS0_S0_S0_S0_iiiiif) ;  /* 0xffffffe0120c7950 */ /* 0x001fea0003c3ffff */
.L_x_85:
        /* <DEDUP_REMOVED lines=11> */
.L_x_88:


//--------------------- .nv.shared.reserved.0     --------------------------
	.section	.nv.shared.reserved.0,"aw",@nobits
	.weak		__nv_reservedSMEM_offset_0_alias
	.size		__nv_reservedSMEM_offset_0_alias, 0, 64
	.other		__nv_reservedSMEM_offset_0_alias,@"STO_CUDA_RESERVED_SHARED STV_DEFAULT"
__nv_reservedSMEM_offset_0_alias:
	.zero		0
	.zero		64


//--------------------- .nv.constant0._Z13factorCKernelPiPfS0_S0_S0_S0_iiiiif --------------------------
	.section	.nv.constant0._Z13factorCKernelPiPfS0_S0_S0_S0_iiiiif,"a",@progbits
	.sectionflags	@""
	.align	4
.nv.constant0._Z13factorCKernelPiPfS0_S0_S0_S0_iiiiif:
	.zero		968


//--------------------- .nv.constant0._Z13factorBKernelPiPfS0_S0_S0_S0_iiiiif --------------------------
	.section	.nv.constant0._Z13factorBKernelPiPfS0_S0_S0_S0_iiiiif,"a",@progbits
	.sectionflags	@""
	.align	4
.nv.constant0._Z13factorBKernelPiPfS0_S0_S0_S0_iiiiif:
	.zero		968


//--------------------- .nv.constant0._Z13factorAKernelPiPfS0_S0_S0_S0_iiiiif --------------------------
	.section	.nv.constant0._Z13factorAKernelPiPfS0_S0_S0_S0_iiiiif,"a",@progbits
	.sectionflags	@""
	.align	4
.nv.constant0._Z13factorAKernelPiPfS0_S0_S0_S0_iiiiif:
	.zero		968


//--------------------- SYMBOLS --------------------------

	.type		.nv.reservedSmem.offset0,@object
	.size		.nv.reservedSmem.offset0,0x4
